	.target	sm_90a

	.elftype	@"ET_EXEC"


//--------------------- .note.nv.tkinfo           --------------------------
	.section	.note.nv.tkinfo,"",@"SHT_NOTE"
	.sectionflags	@"SHF_NOTE_NV_TKINFO"
	.tkinfo
        /*0018*/ 	.word	0x00000002
        /*0030*/ 	.string	""
        /*0030*/ 	.string	"ptxas"
        /*0030*/ 	.string	"Cuda compilation tools, release 13.0, V13.0.88"
        /*0030*/ 	.string	"Build cuda_13.0.r13.0/compiler.36424714_0"
        /*0030*/ 	.string	"-arch sm_90a -m 64 "



//--------------------- .note.nv.cuinfo           --------------------------
	.section	.note.nv.cuinfo,"",@"SHT_NOTE"
	.sectionflags	@"SHF_NOTE_NV_CUINFO"
        /*0018*/ 	.short	0x0002
        /*001a*/ 	.short	0x005a
        /*001c*/ 	.short	0x0082
	.zero		2


//--------------------- .nv.info                  --------------------------
	.section	.nv.info,"",@"SHT_CUDA_INFO"
	.align	4


	//----- nvinfo : EIATTR_REGCOUNT
	.align		4
        /*0000*/ 	.byte	0x04, 0x2f
        /*0002*/ 	.short	(.L_12 - .L_11)
	.align		4
.L_11:
        /*0004*/ 	.word	index@(_ZN7cutlass13device_kernelINS_4gemm6kernel13GemmUniversalIN4cute5tupleIJiiiiEEENS1_10collective13CollectiveMmaINS1_37MainloopSm90TmaGmmaWarpSpecializedFP8ILi37ENS5_IJNS4_1CILi1EEESB_SB_EEENS1_35KernelTmaWarpSpecializedCooperativeEEENS5_IJNSA_ILi128EEENSA_ILi64EEENSA_ILi32EEEEEENS_12float_e4m3_tENS5_IJlSB_lEEESJ_SK_NS4_8TiledMMAINS4_8MMA_AtomIJNS4_4SM904GMMA30MMA_64x64x32_F32E4M3E4M3_SS_TNILNSO_7ScaleInE1ELSQ_1EEEEEENS4_6LayoutINS5_IJNSA_ILi2EEESB_SB_EEENS5_IJSB_NSA_ILi0EEESW_EEEEENS5_IJNS4_10UnderscoreESZ_SZ_EEEEENS4_13SM90_TMA_LOADENS4_14ComposedLayoutINS4_7SwizzleILi1ELi4ELi3EEENS4_18smem_ptr_flag_bitsILi8EEENST_INS5_IJNSA_ILi8EEESH_EEENS5_IJSH_SB_EEEEEEEvNS4_8identityES12_S1C_vS1D_EENS_8epilogue10collective6detail29Sm90TmaWarpSpecializedAdapterINS1G_15DefaultEpilogueISJ_SK_SK_NS1F_6thread17LinearCombinationISJ_Li1EffLNS1K_9ScaleType4KindE0ELNS_15FloatRoundStyleE2ESJ_EENS1_15EpilogueDefaultEEEEEvvEEEEvNT_6ParamsE)
        /*0008*/ 	.word	0x000000a8


	//----- nvinfo : EIATTR_FRAME_SIZE
	.align		4
.L_12:
        /*000c*/ 	.byte	0x04, 0x11
        /*000e*/ 	.short	(.L_14 - .L_13)
	.align		4
.L_13:
        /*0010*/ 	.word	index@(_ZN7cutlass13device_kernelINS_4gemm6kernel13GemmUniversalIN4cute5tupleIJiiiiEEENS1_10collective13CollectiveMmaINS1_37MainloopSm90TmaGmmaWarpSpecializedFP8ILi37ENS5_IJNS4_1CILi1EEESB_SB_EEENS1_35KernelTmaWarpSpecializedCooperativeEEENS5_IJNSA_ILi128EEENSA_ILi64EEENSA_ILi32EEEEEENS_12float_e4m3_tENS5_IJlSB_lEEESJ_SK_NS4_8TiledMMAINS4_8MMA_AtomIJNS4_4SM904GMMA30MMA_64x64x32_F32E4M3E4M3_SS_TNILNSO_7ScaleInE1ELSQ_1EEEEEENS4_6LayoutINS5_IJNSA_ILi2EEESB_SB_EEENS5_IJSB_NSA_ILi0EEESW_EEEEENS5_IJNS4_10UnderscoreESZ_SZ_EEEEENS4_13SM90_TMA_LOADENS4_14ComposedLayoutINS4_7SwizzleILi1ELi4ELi3EEENS4_18smem_ptr_flag_bitsILi8EEENST_INS5_IJNSA_ILi8EEESH_EEENS5_IJSH_SB_EEEEEEEvNS4_8identityES12_S1C_vS1D_EENS_8epilogue10collective6detail29Sm90TmaWarpSpecializedAdapterINS1G_15DefaultEpilogueISJ_SK_SK_NS1F_6thread17LinearCombinationISJ_Li1EffLNS1K_9ScaleType4KindE0ELNS_15FloatRoundStyleE2ESJ_EENS1_15EpilogueDefaultEEEEEvvEEEEvNT_6ParamsE)
        /*0014*/ 	.word	0x00000000


	//----- nvinfo : EIATTR_MIN_STACK_SIZE
	.align		4
.L_14:
        /*0018*/ 	.byte	0x04, 0x12
        /*001a*/ 	.short	(.L_16 - .L_15)
	.align		4
.L_15:
        /*001c*/ 	.word	index@(_ZN7cutlass13device_kernelINS_4gemm6kernel13GemmUniversalIN4cute5tupleIJiiiiEEENS1_10collective13CollectiveMmaINS1_37MainloopSm90TmaGmmaWarpSpecializedFP8ILi37ENS5_IJNS4_1CILi1EEESB_SB_EEENS1_35KernelTmaWarpSpecializedCooperativeEEENS5_IJNSA_ILi128EEENSA_ILi64EEENSA_ILi32EEEEEENS_12float_e4m3_tENS5_IJlSB_lEEESJ_SK_NS4_8TiledMMAINS4_8MMA_AtomIJNS4_4SM904GMMA30MMA_64x64x32_F32E4M3E4M3_SS_TNILNSO_7ScaleInE1ELSQ_1EEEEEENS4_6LayoutINS5_IJNSA_ILi2EEESB_SB_EEENS5_IJSB_NSA_ILi0EEESW_EEEEENS5_IJNS4_10UnderscoreESZ_SZ_EEEEENS4_13SM90_TMA_LOADENS4_14ComposedLayoutINS4_7SwizzleILi1ELi4ELi3EEENS4_18smem_ptr_flag_bitsILi8EEENST_INS5_IJNSA_ILi8EEESH_EEENS5_IJSH_SB_EEEEEEEvNS4_8identityES12_S1C_vS1D_EENS_8epilogue10collective6detail29Sm90TmaWarpSpecializedAdapterINS1G_15DefaultEpilogueISJ_SK_SK_NS1F_6thread17LinearCombinationISJ_Li1EffLNS1K_9ScaleType4KindE0ELNS_15FloatRoundStyleE2ESJ_EENS1_15EpilogueDefaultEEEEEvvEEEEvNT_6ParamsE)
        /*0020*/ 	.word	0x00000000
.L_16:


//--------------------- .nv.compat                --------------------------
	.section	.nv.compat,"",@"SHT_CUDA_COMPAT_INFO"
	.align	4
        /*0000*/ 	.byte	0x02, 0x09, 0x01, 0x00, 0x02, 0x02, 0x04, 0x00, 0x02, 0x05, 0x05, 0x00, 0x03, 0x07, 0x01, 0x01
        /*0010*/ 	.byte	0x02, 0x03, 0x01, 0x00, 0x02, 0x06, 0x01, 0x00, 0x04, 0x0b, 0x08, 0x00, 0x00, 0x00, 0x00, 0x00
        /*0020*/ 	.byte	0x00, 0x00, 0x00, 0x00


//--------------------- .nv.info._ZN7cutlass13device_kernelINS_4gemm6kernel13GemmUniversalIN4cute5tupleIJiiiiEEENS1_10collective13CollectiveMmaINS1_37MainloopSm90TmaGmmaWarpSpecializedFP8ILi37ENS5_IJNS4_1CILi1EEESB_SB_EEENS1_35KernelTmaWarpSpecializedCooperativeEEENS5_IJNSA_ILi128EEENSA_ILi64EEENSA_ILi32EEEEEENS_12float_e4m3_tENS5_IJlSB_lEEESJ_SK_NS4_8TiledMMAINS4_8MMA_AtomIJNS4_4SM904GMMA30MMA_64x64x32_F32E4M3E4M3_SS_TNILNSO_7ScaleInE1ELSQ_1EEEEEENS4_6LayoutINS5_IJNSA_ILi2EEESB_SB_EEENS5_IJSB_NSA_ILi0EEESW_EEEEENS5_IJNS4_10UnderscoreESZ_SZ_EEEEENS4_13SM90_TMA_LOADENS4_14ComposedLayoutINS4_7SwizzleILi1ELi4ELi3EEENS4_18smem_ptr_flag_bitsILi8EEENST_INS5_IJNSA_ILi8EEESH_EEENS5_IJSH_SB_EEEEEEEvNS4_8identityES12_S1C_vS1D_EENS_8epilogue10collective6detail29Sm90TmaWarpSpecializedAdapterINS1G_15DefaultEpilogueISJ_SK_SK_NS1F_6thread17LinearCombinationISJ_Li1EffLNS1K_9ScaleType4KindE0ELNS_15FloatRoundStyleE2ESJ_EENS1_15EpilogueDefaultEEEEEvvEEEEvNT_6ParamsE --------------------------
	.section	.nv.info._ZN7cutlass13device_kernelINS_4gemm6kernel13GemmUniversalIN4cute5tupleIJiiiiEEENS1_10collective13CollectiveMmaINS1_37MainloopSm90TmaGmmaWarpSpecializedFP8ILi37ENS5_IJNS4_1CILi1EEESB_SB_EEENS1_35KernelTmaWarpSpecializedCooperativeEEENS5_IJNSA_ILi128EEENSA_ILi64EEENSA_ILi32EEEEEENS_12float_e4m3_tENS5_IJlSB_lEEESJ_SK_NS4_8TiledMMAINS4_8MMA_AtomIJNS4_4SM904GMMA30MMA_64x64x32_F32E4M3E4M3_SS_TNILNSO_7ScaleInE1ELSQ_1EEEEEENS4_6LayoutINS5_IJNSA_ILi2EEESB_SB_EEENS5_IJSB_NSA_ILi0EEESW_EEEEENS5_IJNS4_10UnderscoreESZ_SZ_EEEEENS4_13SM90_TMA_LOADENS4_14ComposedLayoutINS4_7SwizzleILi1ELi4ELi3EEENS4_18smem_ptr_flag_bitsILi8EEENST_INS5_IJNSA_ILi8EEESH_EEENS5_IJSH_SB_EEEEEEEvNS4_8identityES12_S1C_vS1D_EENS_8epilogue10collective6detail29Sm90TmaWarpSpecializedAdapterINS1G_15DefaultEpilogueISJ_SK_SK_NS1F_6thread17LinearCombinationISJ_Li1EffLNS1K_9ScaleType4KindE0ELNS_15FloatRoundStyleE2ESJ_EENS1_15EpilogueDefaultEEEEEvvEEEEvNT_6ParamsE,"",@"SHT_CUDA_INFO"
	.sectionflags	@""
	.align	4


	//----- nvinfo : EIATTR_CUDA_API_VERSION
	.align		4
        /*0000*/ 	.byte	0x04, 0x37
        /*0002*/ 	.short	(.L_18 - .L_17)
.L_17:
        /*0004*/ 	.word	0x00000082


	//----- nvinfo : EIATTR_KPARAM_INFO
	.align		4
.L_18:
        /*0008*/ 	.byte	0x04, 0x17
        /*000a*/ 	.short	(.L_20 - .L_19)
.L_19:
        /*000c*/ 	.word	0x00000000
        /*0010*/ 	.short	0x0000
        /*0012*/ 	.short	0x0070
        /*0014*/ 	.byte	0x00, 0xf0, 0x01, 0x10


	//----- nvinfo : EIATTR_SPARSE_MMA_MASK
	.align		4
.L_20:
        /*0018*/ 	.byte	0x03, 0x50
        /*001a*/ 	.short	0x0000


	//----- nvinfo : EIATTR_MAXREG_COUNT
	.align		4
        /*001c*/ 	.byte	0x03, 0x1b
        /*001e*/ 	.short	0x00a8


	//----- nvinfo : EIATTR_NUM_BARRIERS
	.align		4
        /*0020*/ 	.byte	0x02, 0x4c
        /*0022*/ 	.byte	0x01
	.zero		1


	//----- nvinfo : EIATTR_MERCURY_ISA_VERSION
	.align		4
        /*0024*/ 	.byte	0x03, 0x5f
        /*0026*/ 	.short	0x0101


	//----- nvinfo : EIATTR_INT_WARP_WIDE_INSTR_OFFSETS
	.align		4
        /*0028*/ 	.byte	0x04, 0x31
        /*002a*/ 	.short	(.L_22 - .L_21)


	//   ....[0]....
.L_21:
        /*002c*/ 	.word	0x000007f0


	//   ....[1]....
        /*0030*/ 	.word	0x00000800


	//   ....[2]....
        /*0034*/ 	.word	0x00000910


	//----- nvinfo : EIATTR_COOP_GROUP_MASK_REGIDS
	.align		4
.L_22:
        /*0038*/ 	.byte	0x04, 0x29
        /*003a*/ 	.short	(.L_24 - .L_23)


	//   ....[0]....
.L_23:
        /*003c*/ 	.word	0xffffffff


	//   ....[1]....
        /*0040*/ 	.word	0xffffffff


	//   ....[2]....
        /*0044*/ 	.word	0xffffffff


	//   ....[3]....
        /*0048*/ 	.word	0xffffffff


	//   ....[4]....
        /*004c*/ 	.word	0xffffffff


	//----- nvinfo : EIATTR_COOP_GROUP_INSTR_OFFSETS
	.align		4
.L_24:
        /*0050*/ 	.byte	0x04, 0x28
        /*0052*/ 	.short	(.L_26 - .L_25)


	//   ....[0]....
.L_25:
        /*0054*/ 	.word	0x00000060


	//   ....[1]....
        /*0058*/ 	.word	0x00000070


	//   ....[2]....
        /*005c*/ 	.word	0x00000130


	//   ....[3]....
        /*0060*/ 	.word	0x00000710


	//   ....[4]....
        /*0064*/ 	.word	0x00001430


	//----- nvinfo : EIATTR_REG_RECONFIG
	.align		4
.L_26:
        /*0068*/ 	.byte	0x01, 0x54
	.zero		2


	//----- nvinfo : EIATTR_MBARRIER_INSTR_OFFSETS
	.align		4
        /*006c*/ 	.byte	0x04, 0x39
        /*006e*/ 	.short	(.L_28 - .L_27)


	//   ....[0]....
.L_27:
        /*0070*/ 	.word	0x00000250
        /*0074*/ 	.word	0x000000ff
        /*0078*/ 	.word	0x00000000
        /*007c*/ 	.short	0x0100
        /*007e*/ 	.byte	0x08
	.zero		1


	//   ....[1]....
        /*0080*/ 	.word	0x00000260
        /*0084*/ 	.word	0x000000ff
        /*0088*/ 	.word	0x00000128
        /*008c*/ 	.short	0x0100
        /*008e*/ 	.byte	0x08
	.zero		1


	//   ....[2]....
        /*0090*/ 	.word	0x00000270
        /*0094*/ 	.word	0x000000ff
        /*0098*/ 	.word	0x00000008
        /*009c*/ 	.short	0x0100
        /*009e*/ 	.byte	0x08
	.zero		1


	//   ....[3]....
        /*00a0*/ 	.word	0x00000280
        /*00a4*/ 	.word	0x000000ff
        /*00a8*/ 	.word	0x00000130
        /*00ac*/ 	.short	0x0100
        /*00ae*/ 	.byte	0x08
	.zero		1


	//   ....[4]....
        /*00b0*/ 	.word	0x00000290
        /*00b4*/ 	.word	0x000000ff
        /*00b8*/ 	.word	0x00000010
        /*00bc*/ 	.short	0x0100
        /*00be*/ 	.byte	0x08
	.zero		1


	//   ....[5]....
        /*00c0*/ 	.word	0x000002a0
        /*00c4*/ 	.word	0x000000ff
        /*00c8*/ 	.word	0x00000138
        /*00cc*/ 	.short	0x0100
        /*00ce*/ 	.byte	0x08
	.zero		1


	//   ....[6]....
        /*00d0*/ 	.word	0x000002b0
        /*00d4*/ 	.word	0x000000ff
        /*00d8*/ 	.word	0x00000018
        /*00dc*/ 	.short	0x0100
        /*00de*/ 	.byte	0x08
	.zero		1


	//   ....[7]....
        /*00e0*/ 	.word	0x000002c0
        /*00e4*/ 	.word	0x000000ff
        /*00e8*/ 	.word	0x00000140
        /*00ec*/ 	.short	0x0100
        /*00ee*/ 	.byte	0x08
	.zero		1


	//   ....[8]....
        /*00f0*/ 	.word	0x000002d0
        /*00f4*/ 	.word	0x000000ff
        /*00f8*/ 	.word	0x00000020
        /*00fc*/ 	.short	0x0100
        /*00fe*/ 	.byte	0x08
	.zero		1


	//   ....[9]....
        /*0100*/ 	.word	0x000002e0
        /*0104*/ 	.word	0x000000ff
        /*0108*/ 	.word	0x00000148
        /*010c*/ 	.short	0x0100
        /*010e*/ 	.byte	0x08
	.zero		1


	//   ....[10]....
        /*0110*/ 	.word	0x000002f0
        /*0114*/ 	.word	0x000000ff
        /*0118*/ 	.word	0x00000028
        /*011c*/ 	.short	0x0100
        /*011e*/ 	.byte	0x08
	.zero		1


	//   ....[11]....
        /*0120*/ 	.word	0x00000300
        /*0124*/ 	.word	0x000000ff
        /*0128*/ 	.word	0x00000150
        /*012c*/ 	.short	0x0100
        /*012e*/ 	.byte	0x08
	.zero		1


	//   ....[12]....
        /*0130*/ 	.word	0x00000310
        /*0134*/ 	.word	0x000000ff
        /*0138*/ 	.word	0x00000030
        /*013c*/ 	.short	0x0100
        /*013e*/ 	.byte	0x08
	.zero		1


	//   ....[13]....
        /*0140*/ 	.word	0x00000320
        /*0144*/ 	.word	0x000000ff
        /*0148*/ 	.word	0x00000158
        /*014c*/ 	.short	0x0100
        /*014e*/ 	.byte	0x08
	.zero		1


	//   ....[14]....
        /*0150*/ 	.word	0x00000330
        /*0154*/ 	.word	0x000000ff
        /*0158*/ 	.word	0x00000038
        /*015c*/ 	.short	0x0100
        /*015e*/ 	.byte	0x08
	.zero		1


	//   ....[15]....
        /*0160*/ 	.word	0x00000340
        /*0164*/ 	.word	0x000000ff
        /*0168*/ 	.word	0x00000160
        /*016c*/ 	.short	0x0100
        /*016e*/ 	.byte	0x08
	.zero		1


	//   ....[16]....
        /*0170*/ 	.word	0x00000350
        /*0174*/ 	.word	0x000000ff
        /*0178*/ 	.word	0x00000040
        /*017c*/ 	.short	0x0100
        /*017e*/ 	.byte	0x08
	.zero		1


	//   ....[17]....
        /*0180*/ 	.word	0x00000360
        /*0184*/ 	.word	0x000000ff
        /*0188*/ 	.word	0x00000168
        /*018c*/ 	.short	0x0100
        /*018e*/ 	.byte	0x08
	.zero		1


	//   ....[18]....
        /*0190*/ 	.word	0x00000370
        /*0194*/ 	.word	0x000000ff
        /*0198*/ 	.word	0x00000048
        /*019c*/ 	.short	0x0100
        /*019e*/ 	.byte	0x08
	.zero		1


	//   ....[19]....
        /*01a0*/ 	.word	0x00000380
        /*01a4*/ 	.word	0x000000ff
        /*01a8*/ 	.word	0x00000170
        /*01ac*/ 	.short	0x0100
        /*01ae*/ 	.byte	0x08
	.zero		1


	//   ....[20]....
        /*01b0*/ 	.word	0x00000390
        /*01b4*/ 	.word	0x000000ff
        /*01b8*/ 	.word	0x00000050
        /*01bc*/ 	.short	0x0100
        /*01be*/ 	.byte	0x08
	.zero		1


	//   ....[21]....
        /*01c0*/ 	.word	0x000003a0
        /*01c4*/ 	.word	0x000000ff
        /*01c8*/ 	.word	0x00000178
        /*01cc*/ 	.short	0x0100
        /*01ce*/ 	.byte	0x08
	.zero		1


	//   ....[22]....
        /*01d0*/ 	.word	0x000003b0
        /*01d4*/ 	.word	0x000000ff
        /*01d8*/ 	.word	0x00000058
        /*01dc*/ 	.short	0x0100
        /*01de*/ 	.byte	0x08
	.zero		1


	//   ....[23]....
        /*01e0*/ 	.word	0x000003c0
        /*01e4*/ 	.word	0x000000ff
        /*01e8*/ 	.word	0x00000180
        /*01ec*/ 	.short	0x0100
        /*01ee*/ 	.byte	0x08
	.zero		1


	//   ....[24]....
        /*01f0*/ 	.word	0x000003d0
        /*01f4*/ 	.word	0x000000ff
        /*01f8*/ 	.word	0x00000060
        /*01fc*/ 	.short	0x0100
        /*01fe*/ 	.byte	0x08
	.zero		1


	//   ....[25]....
        /*0200*/ 	.word	0x000003e0
        /*0204*/ 	.word	0x000000ff
        /*0208*/ 	.word	0x00000188
        /*020c*/ 	.short	0x0100
        /*020e*/ 	.byte	0x08
	.zero		1


	//   ....[26]....
        /*0210*/ 	.word	0x000003f0
        /*0214*/ 	.word	0x000000ff
        /*0218*/ 	.word	0x00000068
        /*021c*/ 	.short	0x0100
        /*021e*/ 	.byte	0x08
	.zero		1


	//   ....[27]....
        /*0220*/ 	.word	0x00000400
        /*0224*/ 	.word	0x000000ff
        /*0228*/ 	.word	0x00000190
        /*022c*/ 	.short	0x0100
        /*022e*/ 	.byte	0x08
	.zero		1


	//   ....[28]....
        /*0230*/ 	.word	0x00000410
        /*0234*/ 	.word	0x000000ff
        /*0238*/ 	.word	0x00000070
        /*023c*/ 	.short	0x0100
        /*023e*/ 	.byte	0x08
	.zero		1


	//   ....[29]....
        /*0240*/ 	.word	0x00000420
        /*0244*/ 	.word	0x000000ff
        /*0248*/ 	.word	0x00000198
        /*024c*/ 	.short	0x0100
        /*024e*/ 	.byte	0x08
	.zero		1


	//   ....[30]....
        /*0250*/ 	.word	0x00000430
        /*0254*/ 	.word	0x000000ff
        /*0258*/ 	.word	0x00000078
        /*025c*/ 	.short	0x0100
        /*025e*/ 	.byte	0x08
	.zero		1


	//   ....[31]....
        /*0260*/ 	.word	0x00000440
        /*0264*/ 	.word	0x000000ff
        /*0268*/ 	.word	0x000001a0
        /*026c*/ 	.short	0x0100
        /*026e*/ 	.byte	0x08
	.zero		1


	//   ....[32]....
        /*0270*/ 	.word	0x00000450
        /*0274*/ 	.word	0x000000ff
        /*0278*/ 	.word	0x00000080
        /*027c*/ 	.short	0x0100
        /*027e*/ 	.byte	0x08
	.zero		1


	//   ....[33]....
        /*0280*/ 	.word	0x00000460
        /*0284*/ 	.word	0x000000ff
        /*0288*/ 	.word	0x000001a8
        /*028c*/ 	.short	0x0100
        /*028e*/ 	.byte	0x08
	.zero		1


	//   ....[34]....
        /*0290*/ 	.word	0x00000470
        /*0294*/ 	.word	0x000000ff
        /*0298*/ 	.word	0x00000088
        /*029c*/ 	.short	0x0100
        /*029e*/ 	.byte	0x08
	.zero		1


	//   ....[35]....
        /*02a0*/ 	.word	0x00000480
        /*02a4*/ 	.word	0x000000ff
        /*02a8*/ 	.word	0x000001b0
        /*02ac*/ 	.short	0x0100
        /*02ae*/ 	.byte	0x08
	.zero		1


	//   ....[36]....
        /*02b0*/ 	.word	0x00000490
        /*02b4*/ 	.word	0x000000ff
        /*02b8*/ 	.word	0x00000090
        /*02bc*/ 	.short	0x0100
        /*02be*/ 	.byte	0x08
	.zero		1


	//   ....[37]....
        /*02c0*/ 	.word	0x000004a0
        /*02c4*/ 	.word	0x000000ff
        /*02c8*/ 	.word	0x000001b8
        /*02cc*/ 	.short	0x0100
        /*02ce*/ 	.byte	0x08
	.zero		1


	//   ....[38]....
        /*02d0*/ 	.word	0x000004b0
        /*02d4*/ 	.word	0x000000ff
        /*02d8*/ 	.word	0x00000098
        /*02dc*/ 	.short	0x0100
        /*02de*/ 	.byte	0x08
	.zero		1


	//   ....[39]....
        /*02e0*/ 	.word	0x000004c0
        /*02e4*/ 	.word	0x000000ff
        /*02e8*/ 	.word	0x000001c0
        /*02ec*/ 	.short	0x0100
        /*02ee*/ 	.byte	0x08
	.zero		1


	//   ....[40]....
        /*02f0*/ 	.word	0x000004d0
        /*02f4*/ 	.word	0x000000ff
        /*02f8*/ 	.word	0x000000a0
        /*02fc*/ 	.short	0x0100
        /*02fe*/ 	.byte	0x08
	.zero		1


	//   ....[41]....
        /*0300*/ 	.word	0x000004e0
        /*0304*/ 	.word	0x000000ff
        /*0308*/ 	.word	0x000001c8
        /*030c*/ 	.short	0x0100
        /*030e*/ 	.byte	0x08
	.zero		1


	//   ....[42]....
        /*0310*/ 	.word	0x000004f0
        /*0314*/ 	.word	0x000000ff
        /*0318*/ 	.word	0x000000a8
        /*031c*/ 	.short	0x0100
        /*031e*/ 	.byte	0x08
	.zero		1


	//   ....[43]....
        /*0320*/ 	.word	0x00000500
        /*0324*/ 	.word	0x000000ff
        /*0328*/ 	.word	0x000001d0
        /*032c*/ 	.short	0x0100
        /*032e*/ 	.byte	0x08
	.zero		1


	//   ....[44]....
        /*0330*/ 	.word	0x00000510
        /*0334*/ 	.word	0x000000ff
        /*0338*/ 	.word	0x000000b0
        /*033c*/ 	.short	0x0100
        /*033e*/ 	.byte	0x08
	.zero		1


	//   ....[45]....
        /*0340*/ 	.word	0x00000520
        /*0344*/ 	.word	0x000000ff
        /*0348*/ 	.word	0x000001d8
        /*034c*/ 	.short	0x0100
        /*034e*/ 	.byte	0x08
	.zero		1


	//   ....[46]....
        /*0350*/ 	.word	0x00000530
        /*0354*/ 	.word	0x000000ff
        /*0358*/ 	.word	0x000000b8
        /*035c*/ 	.short	0x0100
        /*035e*/ 	.byte	0x08
	.zero		1


	//   ....[47]....
        /*0360*/ 	.word	0x00000540
        /*0364*/ 	.word	0x000000ff
        /*0368*/ 	.word	0x000001e0
        /*036c*/ 	.short	0x0100
        /*036e*/ 	.byte	0x08
	.zero		1


	//   ....[48]....
        /*0370*/ 	.word	0x00000550
        /*0374*/ 	.word	0x000000ff
        /*0378*/ 	.word	0x000000c0
        /*037c*/ 	.short	0x0100
        /*037e*/ 	.byte	0x08
	.zero		1


	//   ....[49]....
        /*0380*/ 	.word	0x00000560
        /*0384*/ 	.word	0x000000ff
        /*0388*/ 	.word	0x000001e8
        /*038c*/ 	.short	0x0100
        /*038e*/ 	.byte	0x08
	.zero		1


	//   ....[50]....
        /*0390*/ 	.word	0x00000570
        /*0394*/ 	.word	0x000000ff
        /*0398*/ 	.word	0x000000c8
        /*039c*/ 	.short	0x0100
        /*039e*/ 	.byte	0x08
	.zero		1


	//   ....[51]....
        /*03a0*/ 	.word	0x00000580
        /*03a4*/ 	.word	0x000000ff
        /*03a8*/ 	.word	0x000001f0
        /*03ac*/ 	.short	0x0100
        /*03ae*/ 	.byte	0x08
	.zero		1


	//   ....[52]....
        /*03b0*/ 	.word	0x00000590
        /*03b4*/ 	.word	0x000000ff
        /*03b8*/ 	.word	0x000000d0
        /*03bc*/ 	.short	0x0100
        /*03be*/ 	.byte	0x08
	.zero		1


	//   ....[53]....
        /*03c0*/ 	.word	0x000005a0
        /*03c4*/ 	.word	0x000000ff
        /*03c8*/ 	.word	0x000001f8
        /*03cc*/ 	.short	0x0100
        /*03ce*/ 	.byte	0x08
	.zero		1


	//   ....[54]....
        /*03d0*/ 	.word	0x000005b0
        /*03d4*/ 	.word	0x000000ff
        /*03d8*/ 	.word	0x000000d8
        /*03dc*/ 	.short	0x0100
        /*03de*/ 	.byte	0x08
	.zero		1


	//   ....[55]....
        /*03e0*/ 	.word	0x000005c0
        /*03e4*/ 	.word	0x000000ff
        /*03e8*/ 	.word	0x00000200
        /*03ec*/ 	.short	0x0100
        /*03ee*/ 	.byte	0x08
	.zero		1


	//   ....[56]....
        /*03f0*/ 	.word	0x000005d0
        /*03f4*/ 	.word	0x000000ff
        /*03f8*/ 	.word	0x000000e0
        /*03fc*/ 	.short	0x0100
        /*03fe*/ 	.byte	0x08
	.zero		1


	//   ....[57]....
        /*0400*/ 	.word	0x000005e0
        /*0404*/ 	.word	0x000000ff
        /*0408*/ 	.word	0x00000208
        /*040c*/ 	.short	0x0100
        /*040e*/ 	.byte	0x08
	.zero		1


	//   ....[58]....
        /*0410*/ 	.word	0x000005f0
        /*0414*/ 	.word	0x000000ff
        /*0418*/ 	.word	0x000000e8
        /*041c*/ 	.short	0x0100
        /*041e*/ 	.byte	0x08
	.zero		1


	//   ....[59]....
        /*0420*/ 	.word	0x00000600
        /*0424*/ 	.word	0x000000ff
        /*0428*/ 	.word	0x00000210
        /*042c*/ 	.short	0x0100
        /*042e*/ 	.byte	0x08
	.zero		1


	//   ....[60]....
        /*0430*/ 	.word	0x00000610
        /*0434*/ 	.word	0x000000ff
        /*0438*/ 	.word	0x000000f0
        /*043c*/ 	.short	0x0100
        /*043e*/ 	.byte	0x08
	.zero		1


	//   ....[61]....
        /*0440*/ 	.word	0x00000620
        /*0444*/ 	.word	0x000000ff
        /*0448*/ 	.word	0x00000218
        /*044c*/ 	.short	0x0100
        /*044e*/ 	.byte	0x08
	.zero		1


	//   ....[62]....
        /*0450*/ 	.word	0x00000630
        /*0454*/ 	.word	0x000000ff
        /*0458*/ 	.word	0x000000f8
        /*045c*/ 	.short	0x0100
        /*045e*/ 	.byte	0x08
	.zero		1


	//   ....[63]....
        /*0460*/ 	.word	0x00000640
        /*0464*/ 	.word	0x000000ff
        /*0468*/ 	.word	0x00000220
        /*046c*/ 	.short	0x0100
        /*046e*/ 	.byte	0x08
	.zero		1


	//   ....[64]....
        /*0470*/ 	.word	0x00000650
        /*0474*/ 	.word	0x000000ff
        /*0478*/ 	.word	0x00000100
        /*047c*/ 	.short	0x0100
        /*047e*/ 	.byte	0x08
	.zero		1


	//   ....[65]....
        /*0480*/ 	.word	0x00000660
        /*0484*/ 	.word	0x000000ff
        /*0488*/ 	.word	0x00000228
        /*048c*/ 	.short	0x0100
        /*048e*/ 	.byte	0x08
	.zero		1


	//   ....[66]....
        /*0490*/ 	.word	0x00000670
        /*0494*/ 	.word	0x000000ff
        /*0498*/ 	.word	0x00000108
        /*049c*/ 	.short	0x0100
        /*049e*/ 	.byte	0x08
	.zero		1


	//   ....[67]....
        /*04a0*/ 	.word	0x00000680
        /*04a4*/ 	.word	0x000000ff
        /*04a8*/ 	.word	0x00000230
        /*04ac*/ 	.short	0x0100
        /*04ae*/ 	.byte	0x08
	.zero		1


	//   ....[68]....
        /*04b0*/ 	.word	0x00000690
        /*04b4*/ 	.word	0x000000ff
        /*04b8*/ 	.word	0x00000110
        /*04bc*/ 	.short	0x0100
        /*04be*/ 	.byte	0x08
	.zero		1


	//   ....[69]....
        /*04c0*/ 	.word	0x000006a0
        /*04c4*/ 	.word	0x000000ff
        /*04c8*/ 	.word	0x00000238
        /*04cc*/ 	.short	0x0100
        /*04ce*/ 	.byte	0x08
	.zero		1


	//   ....[70]....
        /*04d0*/ 	.word	0x000006b0
        /*04d4*/ 	.word	0x000000ff
        /*04d8*/ 	.word	0x00000118
        /*04dc*/ 	.short	0x0100
        /*04de*/ 	.byte	0x08
	.zero		1


	//   ....[71]....
        /*04e0*/ 	.word	0x000006c0
        /*04e4*/ 	.word	0x000000ff
        /*04e8*/ 	.word	0x00000240
        /*04ec*/ 	.short	0x0100
        /*04ee*/ 	.byte	0x08
	.zero		1


	//   ....[72]....
        /*04f0*/ 	.word	0x000006d0
        /*04f4*/ 	.word	0x000000ff
        /*04f8*/ 	.word	0x00000120
        /*04fc*/ 	.short	0x0100
        /*04fe*/ 	.byte	0x08
	.zero		1


	//   ....[73]....
        /*0500*/ 	.word	0x000006e0
        /*0504*/ 	.word	0x000000ff
        /*0508*/ 	.word	0x00000248
        /*050c*/ 	.short	0x0100
        /*050e*/ 	.byte	0x08
	.zero		1


	//   ....[74]....
        /*0510*/ 	.word	0x00000980
        /*0514*/ 	.word	0x000000ff
        /*0518*/ 	.word	0x00000260
        /*051c*/ 	.short	0x0100
        /*051e*/ 	.byte	0x06
	.zero		1


	//   ....[75]....
        /*0520*/ 	.word	0x000009e0
        /*0524*/ 	.word	0x000000ff
        /*0528*/ 	.word	0x00000268
        /*052c*/ 	.short	0x0100
        /*052e*/ 	.byte	0x06
	.zero		1


	//   ....[76]....
        /*0530*/ 	.word	0x00001760
        /*0534*/ 	.word	0x000000ff
        /*0538*/ 	.word	0x00000000
        /*053c*/ 	.short	0x010a
        /*053e*/ 	.byte	0x06
	.zero		1


	//   ....[77]....
        /*0540*/ 	.word	0x000017a0
        /*0544*/ 	.word	0x000000ff
        /*0548*/ 	.word	0x00000000
        /*054c*/ 	.short	0x010a
        /*054e*/ 	.byte	0x06
	.zero		1


	//   ....[78]....
        /*0550*/ 	.word	0x00001d80
        /*0554*/ 	.word	0x000000ff
        /*0558*/ 	.word	0x00000000
        /*055c*/ 	.short	0x010a
        /*055e*/ 	.byte	0x0c
	.zero		1


	//   ....[79]....
        /*0560*/ 	.word	0x00001dc0
        /*0564*/ 	.word	0x000000ff
        /*0568*/ 	.word	0x00000000
        /*056c*/ 	.short	0x010a
        /*056e*/ 	.byte	0x0c
	.zero		1


	//   ....[80]....
        /*0570*/ 	.word	0x000021a0
        /*0574*/ 	.word	0x000000ff
        /*0578*/ 	.word	0x00000000
        /*057c*/ 	.short	0x0101
        /*057e*/ 	.byte	0x08
	.zero		1


	//   ....[81]....
        /*0580*/ 	.word	0x00002610
        /*0584*/ 	.word	0x000000ff
        /*0588*/ 	.word	0x00000000
        /*058c*/ 	.short	0x0101
        /*058e*/ 	.byte	0x06
	.zero		1


	//   ....[82]....
        /*0590*/ 	.word	0x00005fd0
        /*0594*/ 	.word	0x00000012
        /*0598*/ 	.word	0x00000128
        /*059c*/ 	.short	0x010a
        /*059e*/ 	.byte	0x3f
	.zero		1


	//   ....[83]....
        /*05a0*/ 	.word	0x000063b0
        /*05a4*/ 	.word	0x00000008
        /*05a8*/ 	.word	0x00000268
        /*05ac*/ 	.short	0x0101
        /*05ae*/ 	.byte	0x3f
	.zero		1


	//   ....[84]....
        /*05b0*/ 	.word	0x00006ac0
        /*05b4*/ 	.word	0x00000005
        /*05b8*/ 	.word	0x00000000
        /*05bc*/ 	.short	0x010a
        /*05be*/ 	.byte	0x3f
	.zero		1


	//   ....[85]....
        /*05c0*/ 	.word	0x00006b40
        /*05c4*/ 	.word	0x00000007
        /*05c8*/ 	.word	0x00000000
        /*05cc*/ 	.short	0x010a
        /*05ce*/ 	.byte	0x3f
	.zero		1


	//   ....[86]....
        /*05d0*/ 	.word	0x00006bd0
        /*05d4*/ 	.word	0x00000006
        /*05d8*/ 	.word	0x00000000
        /*05dc*/ 	.short	0x010a
        /*05de*/ 	.byte	0x3f
	.zero		1


	//   ....[87]....
        /*05e0*/ 	.word	0x00006c60
        /*05e4*/ 	.word	0x00000009
        /*05e8*/ 	.word	0x00000000
        /*05ec*/ 	.short	0x010a
        /*05ee*/ 	.byte	0x3f
	.zero		1


	//   ....[88]....
        /*05f0*/ 	.word	0x00006cf0
        /*05f4*/ 	.word	0x00000006
        /*05f8*/ 	.word	0x00000000
        /*05fc*/ 	.short	0x010a
        /*05fe*/ 	.byte	0x3f
	.zero		1


	//   ....[89]....
        /*0600*/ 	.word	0x00006d80
        /*0604*/ 	.word	0x00000009
        /*0608*/ 	.word	0x00000000
        /*060c*/ 	.short	0x010a
        /*060e*/ 	.byte	0x3f
	.zero		1


	//   ....[90]....
        /*0610*/ 	.word	0x00006e10
        /*0614*/ 	.word	0x00000006
        /*0618*/ 	.word	0x00000000
        /*061c*/ 	.short	0x010a
        /*061e*/ 	.byte	0x3f
	.zero		1


	//   ....[91]....
        /*0620*/ 	.word	0x00006ea0
        /*0624*/ 	.word	0x00000009
        /*0628*/ 	.word	0x00000000
        /*062c*/ 	.short	0x010a
        /*062e*/ 	.byte	0x3f
	.zero		1


	//   ....[92]....
        /*0630*/ 	.word	0x00006f30
        /*0634*/ 	.word	0x00000006
        /*0638*/ 	.word	0x00000000
        /*063c*/ 	.short	0x010a
        /*063e*/ 	.byte	0x3f
	.zero		1


	//   ....[93]....
        /*0640*/ 	.word	0x00006fc0
        /*0644*/ 	.word	0x00000009
        /*0648*/ 	.word	0x00000000
        /*064c*/ 	.short	0x010a
        /*064e*/ 	.byte	0x3f
	.zero		1


	//   ....[94]....
        /*0650*/ 	.word	0x00007050
        /*0654*/ 	.word	0x00000006
        /*0658*/ 	.word	0x00000000
        /*065c*/ 	.short	0x010a
        /*065e*/ 	.byte	0x3f
	.zero		1


	//   ....[95]....
        /*0660*/ 	.word	0x000070e0
        /*0664*/ 	.word	0x00000009
        /*0668*/ 	.word	0x00000000
        /*066c*/ 	.short	0x010a
        /*066e*/ 	.byte	0x3f
	.zero		1


	//   ....[96]....
        /*0670*/ 	.word	0x00007170
        /*0674*/ 	.word	0x00000006
        /*0678*/ 	.word	0x00000000
        /*067c*/ 	.short	0x010a
        /*067e*/ 	.byte	0x3f
	.zero		1


	//   ....[97]....
        /*0680*/ 	.word	0x00007200
        /*0684*/ 	.word	0x00000009
        /*0688*/ 	.word	0x00000000
        /*068c*/ 	.short	0x010a
        /*068e*/ 	.byte	0x3f
	.zero		1


	//   ....[98]....
        /*0690*/ 	.word	0x00007290
        /*0694*/ 	.word	0x00000006
        /*0698*/ 	.word	0x00000000
        /*069c*/ 	.short	0x010a
        /*069e*/ 	.byte	0x3f
	.zero		1


	//   ....[99]....
        /*06a0*/ 	.word	0x00007320
        /*06a4*/ 	.word	0x00000009
        /*06a8*/ 	.word	0x00000000
        /*06ac*/ 	.short	0x010a
        /*06ae*/ 	.byte	0x3f
	.zero		1


	//   ....[100]....
        /*06b0*/ 	.word	0x000073b0
        /*06b4*/ 	.word	0x00000006
        /*06b8*/ 	.word	0x00000000
        /*06bc*/ 	.short	0x010a
        /*06be*/ 	.byte	0x3f
	.zero		1


	//   ....[101]....
        /*06c0*/ 	.word	0x00007440
        /*06c4*/ 	.word	0x00000009
        /*06c8*/ 	.word	0x00000000
        /*06cc*/ 	.short	0x010a
        /*06ce*/ 	.byte	0x3f
	.zero		1


	//   ....[102]....
        /*06d0*/ 	.word	0x000074d0
        /*06d4*/ 	.word	0x00000006
        /*06d8*/ 	.word	0x00000000
        /*06dc*/ 	.short	0x010a
        /*06de*/ 	.byte	0x3f
	.zero		1


	//   ....[103]....
        /*06e0*/ 	.word	0x00007560
        /*06e4*/ 	.word	0x00000009
        /*06e8*/ 	.word	0x00000000
        /*06ec*/ 	.short	0x010a
        /*06ee*/ 	.byte	0x3f
	.zero		1


	//   ....[104]....
        /*06f0*/ 	.word	0x000075f0
        /*06f4*/ 	.word	0x00000006
        /*06f8*/ 	.word	0x00000000
        /*06fc*/ 	.short	0x010a
        /*06fe*/ 	.byte	0x3f
	.zero		1


	//   ....[105]....
        /*0700*/ 	.word	0x00007680
        /*0704*/ 	.word	0x00000009
        /*0708*/ 	.word	0x00000000
        /*070c*/ 	.short	0x010a
        /*070e*/ 	.byte	0x3f
	.zero		1


	//   ....[106]....
        /*0710*/ 	.word	0x00007710
        /*0714*/ 	.word	0x00000006
        /*0718*/ 	.word	0x00000000
        /*071c*/ 	.short	0x010a
        /*071e*/ 	.byte	0x3f
	.zero		1


	//   ....[107]....
        /*0720*/ 	.word	0x000077a0
        /*0724*/ 	.word	0x00000009
        /*0728*/ 	.word	0x00000000
        /*072c*/ 	.short	0x010a
        /*072e*/ 	.byte	0x3f
	.zero		1


	//   ....[108]....
        /*0730*/ 	.word	0x00007830
        /*0734*/ 	.word	0x00000006
        /*0738*/ 	.word	0x00000000
        /*073c*/ 	.short	0x010a
        /*073e*/ 	.byte	0x3f
	.zero		1


	//   ....[109]....
        /*0740*/ 	.word	0x000078c0
        /*0744*/ 	.word	0x00000009
        /*0748*/ 	.word	0x00000000
        /*074c*/ 	.short	0x010a
        /*074e*/ 	.byte	0x3f
	.zero		1


	//   ....[110]....
        /*0750*/ 	.word	0x00007950
        /*0754*/ 	.word	0x00000006
        /*0758*/ 	.word	0x00000000
        /*075c*/ 	.short	0x010a
        /*075e*/ 	.byte	0x3f
	.zero		1


	//   ....[111]....
        /*0760*/ 	.word	0x000079e0
        /*0764*/ 	.word	0x00000009
        /*0768*/ 	.word	0x00000000
        /*076c*/ 	.short	0x010a
        /*076e*/ 	.byte	0x3f
	.zero		1


	//   ....[112]....
        /*0770*/ 	.word	0x00007a70
        /*0774*/ 	.word	0x00000006
        /*0778*/ 	.word	0x00000000
        /*077c*/ 	.short	0x010a
        /*077e*/ 	.byte	0x3f
	.zero		1


	//   ....[113]....
        /*0780*/ 	.word	0x00007b00
        /*0784*/ 	.word	0x00000009
        /*0788*/ 	.word	0x00000000
        /*078c*/ 	.short	0x010a
        /*078e*/ 	.byte	0x3f
	.zero		1


	//   ....[114]....
        /*0790*/ 	.word	0x00007b90
        /*0794*/ 	.word	0x00000006
        /*0798*/ 	.word	0x00000000
        /*079c*/ 	.short	0x010a
        /*079e*/ 	.byte	0x3f
	.zero		1


	//   ....[115]....
        /*07a0*/ 	.word	0x00007c20
        /*07a4*/ 	.word	0x00000009
        /*07a8*/ 	.word	0x00000000
        /*07ac*/ 	.short	0x010a
        /*07ae*/ 	.byte	0x3f
	.zero		1


	//   ....[116]....
        /*07b0*/ 	.word	0x00007cb0
        /*07b4*/ 	.word	0x00000006
        /*07b8*/ 	.word	0x00000000
        /*07bc*/ 	.short	0x010a
        /*07be*/ 	.byte	0x3f
	.zero		1


	//   ....[117]....
        /*07c0*/ 	.word	0x00007d40
        /*07c4*/ 	.word	0x00000009
        /*07c8*/ 	.word	0x00000000
        /*07cc*/ 	.short	0x010a
        /*07ce*/ 	.byte	0x3f
	.zero		1


	//   ....[118]....
        /*07d0*/ 	.word	0x00007dd0
        /*07d4*/ 	.word	0x00000008
        /*07d8*/ 	.word	0x00000000
        /*07dc*/ 	.short	0x010a
        /*07de*/ 	.byte	0x3f
	.zero		1


	//   ....[119]....
        /*07e0*/ 	.word	0x00007e60
        /*07e4*/ 	.word	0x0000000b
        /*07e8*/ 	.word	0x00000000
        /*07ec*/ 	.short	0x010a
        /*07ee*/ 	.byte	0x3f
	.zero		1


	//   ....[120]....
        /*07f0*/ 	.word	0x00007ef0
        /*07f4*/ 	.word	0x00000003
        /*07f8*/ 	.word	0x00000000
        /*07fc*/ 	.short	0x010a
        /*07fe*/ 	.byte	0x3f
	.zero		1


	//   ....[121]....
        /*0800*/ 	.word	0x00007f60
        /*0804*/ 	.word	0x00000007
        /*0808*/ 	.word	0x00000000
        /*080c*/ 	.short	0x010a
        /*080e*/ 	.byte	0x3f
	.zero		1


	//   ....[122]....
        /*0810*/ 	.word	0x00007fc0
        /*0814*/ 	.word	0x00000008
        /*0818*/ 	.word	0x00000000
        /*081c*/ 	.short	0x010a
        /*081e*/ 	.byte	0x3f
	.zero		1


	//   ....[123]....
        /*0820*/ 	.word	0x00008090
        /*0824*/ 	.word	0x00000012
        /*0828*/ 	.word	0x00000128
        /*082c*/ 	.short	0x010a
        /*082e*/ 	.byte	0x3f
	.zero		1


	//   ....[124]....
        /*0830*/ 	.word	0x00008170
        /*0834*/ 	.word	0x00000005
        /*0838*/ 	.word	0x00000000
        /*083c*/ 	.short	0x010a
        /*083e*/ 	.byte	0x3f
	.zero		1


	//   ....[125]....
        /*0840*/ 	.word	0x000081c0
        /*0844*/ 	.word	0x00000007
        /*0848*/ 	.word	0x00000000
        /*084c*/ 	.short	0x010a
        /*084e*/ 	.byte	0x3f
	.zero		1


	//   ....[126]....
        /*0850*/ 	.word	0x00008210
        /*0854*/ 	.word	0x00000006
        /*0858*/ 	.word	0x00000000
        /*085c*/ 	.short	0x010a
        /*085e*/ 	.byte	0x3f
	.zero		1


	//   ....[127]....
        /*0860*/ 	.word	0x00008260
        /*0864*/ 	.word	0x00000009
        /*0868*/ 	.word	0x00000000
        /*086c*/ 	.short	0x010a
        /*086e*/ 	.byte	0x3f
	.zero		1


	//   ....[128]....
        /*0870*/ 	.word	0x000082b0
        /*0874*/ 	.word	0x00000006
        /*0878*/ 	.word	0x00000000
        /*087c*/ 	.short	0x010a
        /*087e*/ 	.byte	0x3f
	.zero		1


	//   ....[129]....
        /*0880*/ 	.word	0x00008300
        /*0884*/ 	.word	0x00000009
        /*0888*/ 	.word	0x00000000
        /*088c*/ 	.short	0x010a
        /*088e*/ 	.byte	0x3f
	.zero		1


	//   ....[130]....
        /*0890*/ 	.word	0x00008350
        /*0894*/ 	.word	0x00000006
        /*0898*/ 	.word	0x00000000
        /*089c*/ 	.short	0x010a
        /*089e*/ 	.byte	0x3f
	.zero		1


	//   ....[131]....
        /*08a0*/ 	.word	0x000083a0
        /*08a4*/ 	.word	0x00000009
        /*08a8*/ 	.word	0x00000000
        /*08ac*/ 	.short	0x010a
        /*08ae*/ 	.byte	0x3f
	.zero		1


	//   ....[132]....
        /*08b0*/ 	.word	0x000083f0
        /*08b4*/ 	.word	0x00000006
        /*08b8*/ 	.word	0x00000000
        /*08bc*/ 	.short	0x010a
        /*08be*/ 	.byte	0x3f
	.zero		1


	//   ....[133]....
        /*08c0*/ 	.word	0x00008440
        /*08c4*/ 	.word	0x00000009
        /*08c8*/ 	.word	0x00000000
        /*08cc*/ 	.short	0x010a
        /*08ce*/ 	.byte	0x3f
	.zero		1


	//   ....[134]....
        /*08d0*/ 	.word	0x00008490
        /*08d4*/ 	.word	0x00000006
        /*08d8*/ 	.word	0x00000000
        /*08dc*/ 	.short	0x010a
        /*08de*/ 	.byte	0x3f
	.zero		1


	//   ....[135]....
        /*08e0*/ 	.word	0x000084e0
        /*08e4*/ 	.word	0x00000009
        /*08e8*/ 	.word	0x00000000
        /*08ec*/ 	.short	0x010a
        /*08ee*/ 	.byte	0x3f
	.zero		1


	//   ....[136]....
        /*08f0*/ 	.word	0x00008530
        /*08f4*/ 	.word	0x00000006
        /*08f8*/ 	.word	0x00000000
        /*08fc*/ 	.short	0x010a
        /*08fe*/ 	.byte	0x3f
	.zero		1


	//   ....[137]....
        /*0900*/ 	.word	0x00008580
        /*0904*/ 	.word	0x00000009
        /*0908*/ 	.word	0x00000000
        /*090c*/ 	.short	0x010a
        /*090e*/ 	.byte	0x3f
	.zero		1


	//   ....[138]....
        /*0910*/ 	.word	0x000085d0
        /*0914*/ 	.word	0x00000006
        /*0918*/ 	.word	0x00000000
        /*091c*/ 	.short	0x010a
        /*091e*/ 	.byte	0x3f
	.zero		1


	//   ....[139]....
        /*0920*/ 	.word	0x00008620
        /*0924*/ 	.word	0x00000009
        /*0928*/ 	.word	0x00000000
        /*092c*/ 	.short	0x010a
        /*092e*/ 	.byte	0x3f
	.zero		1


	//   ....[140]....
        /*0930*/ 	.word	0x00008670
        /*0934*/ 	.word	0x00000006
        /*0938*/ 	.word	0x00000000
        /*093c*/ 	.short	0x010a
        /*093e*/ 	.byte	0x3f
	.zero		1


	//   ....[141]....
        /*0940*/ 	.word	0x000086c0
        /*0944*/ 	.word	0x00000009
        /*0948*/ 	.word	0x00000000
        /*094c*/ 	.short	0x010a
        /*094e*/ 	.byte	0x3f
	.zero		1


	//   ....[142]....
        /*0950*/ 	.word	0x00008710
        /*0954*/ 	.word	0x00000006
        /*0958*/ 	.word	0x00000000
        /*095c*/ 	.short	0x010a
        /*095e*/ 	.byte	0x3f
	.zero		1


	//   ....[143]....
        /*0960*/ 	.word	0x00008760
        /*0964*/ 	.word	0x00000009
        /*0968*/ 	.word	0x00000000
        /*096c*/ 	.short	0x010a
        /*096e*/ 	.byte	0x3f
	.zero		1


	//   ....[144]....
        /*0970*/ 	.word	0x000087b0
        /*0974*/ 	.word	0x00000006
        /*0978*/ 	.word	0x00000000
        /*097c*/ 	.short	0x010a
        /*097e*/ 	.byte	0x3f
	.zero		1


	//   ....[145]....
        /*0980*/ 	.word	0x00008800
        /*0984*/ 	.word	0x00000009
        /*0988*/ 	.word	0x00000000
        /*098c*/ 	.short	0x010a
        /*098e*/ 	.byte	0x3f
	.zero		1


	//   ....[146]....
        /*0990*/ 	.word	0x00008850
        /*0994*/ 	.word	0x00000006
        /*0998*/ 	.word	0x00000000
        /*099c*/ 	.short	0x010a
        /*099e*/ 	.byte	0x3f
	.zero		1


	//   ....[147]....
        /*09a0*/ 	.word	0x000088a0
        /*09a4*/ 	.word	0x00000009
        /*09a8*/ 	.word	0x00000000
        /*09ac*/ 	.short	0x010a
        /*09ae*/ 	.byte	0x3f
	.zero		1


	//   ....[148]....
        /*09b0*/ 	.word	0x000088f0
        /*09b4*/ 	.word	0x00000006
        /*09b8*/ 	.word	0x00000000
        /*09bc*/ 	.short	0x010a
        /*09be*/ 	.byte	0x3f
	.zero		1


	//   ....[149]....
        /*09c0*/ 	.word	0x00008940
        /*09c4*/ 	.word	0x00000009
        /*09c8*/ 	.word	0x00000000
        /*09cc*/ 	.short	0x010a
        /*09ce*/ 	.byte	0x3f
	.zero		1


	//   ....[150]....
        /*09d0*/ 	.word	0x00008990
        /*09d4*/ 	.word	0x00000006
        /*09d8*/ 	.word	0x00000000
        /*09dc*/ 	.short	0x010a
        /*09de*/ 	.byte	0x3f
	.zero		1


	//   ....[151]....
        /*09e0*/ 	.word	0x000089e0
        /*09e4*/ 	.word	0x00000009
        /*09e8*/ 	.word	0x00000000
        /*09ec*/ 	.short	0x010a
        /*09ee*/ 	.byte	0x3f
	.zero		1


	//   ....[152]....
        /*09f0*/ 	.word	0x00008a30
        /*09f4*/ 	.word	0x00000006
        /*09f8*/ 	.word	0x00000000
        /*09fc*/ 	.short	0x010a
        /*09fe*/ 	.byte	0x3f
	.zero		1


	//   ....[153]....
        /*0a00*/ 	.word	0x00008a80
        /*0a04*/ 	.word	0x00000009
        /*0a08*/ 	.word	0x00000000
        /*0a0c*/ 	.short	0x010a
        /*0a0e*/ 	.byte	0x3f
	.zero		1


	//   ....[154]....
        /*0a10*/ 	.word	0x00008ad0
        /*0a14*/ 	.word	0x00000006
        /*0a18*/ 	.word	0x00000000
        /*0a1c*/ 	.short	0x010a
        /*0a1e*/ 	.byte	0x3f
	.zero		1


	//   ....[155]....
        /*0a20*/ 	.word	0x00008b20
        /*0a24*/ 	.word	0x00000009
        /*0a28*/ 	.word	0x00000000
        /*0a2c*/ 	.short	0x010a
        /*0a2e*/ 	.byte	0x3f
	.zero		1


	//   ....[156]....
        /*0a30*/ 	.word	0x00008b70
        /*0a34*/ 	.word	0x00000006
        /*0a38*/ 	.word	0x00000000
        /*0a3c*/ 	.short	0x010a
        /*0a3e*/ 	.byte	0x3f
	.zero		1


	//   ....[157]....
        /*0a40*/ 	.word	0x00008bc0
        /*0a44*/ 	.word	0x00000009
        /*0a48*/ 	.word	0x00000000
        /*0a4c*/ 	.short	0x010a
        /*0a4e*/ 	.byte	0x3f
	.zero		1


	//   ....[158]....
        /*0a50*/ 	.word	0x00008c10
        /*0a54*/ 	.word	0x00000008
        /*0a58*/ 	.word	0x00000000
        /*0a5c*/ 	.short	0x010a
        /*0a5e*/ 	.byte	0x3f
	.zero		1


	//   ....[159]....
        /*0a60*/ 	.word	0x00008c60
        /*0a64*/ 	.word	0x0000000b
        /*0a68*/ 	.word	0x00000000
        /*0a6c*/ 	.short	0x010a
        /*0a6e*/ 	.byte	0x3f
	.zero		1


	//----- nvinfo : EIATTR_NUM_MBARRIERS
	.align		4
.L_28:
        /*0a70*/ 	.byte	0x03, 0x38
        /*0a72*/ 	.short	0x004c


	//----- nvinfo : EIATTR_EXIT_INSTR_OFFSETS
	.align		4
        /*0a74*/ 	.byte	0x04, 0x1c
        /*0a76*/ 	.short	(.L_30 - .L_29)


	//   ....[0]....
.L_29:
        /*0a78*/ 	.word	0x00000a30


	//   ....[1]....
        /*0a7c*/ 	.word	0x00001300


	//   ....[2]....
        /*0a80*/ 	.word	0x00005630


	//   ....[3]....
        /*0a84*/ 	.word	0x00005c70


	//   ....[4]....
        /*0a88*/ 	.word	0x00007f40


	//----- nvinfo : EIATTR_MAX_THREADS
	.align		4
.L_30:
        /*0a8c*/ 	.byte	0x04, 0x05
        /*0a8e*/ 	.short	(.L_32 - .L_31)
.L_31:
        /*0a90*/ 	.word	0x00000180
        /*0a94*/ 	.word	0x00000001
        /*0a98*/ 	.word	0x00000001


	//----- nvinfo : EIATTR_CRS_STACK_SIZE
	.align		4
.L_32:
        /*0a9c*/ 	.byte	0x04, 0x1e
        /*0a9e*/ 	.short	(.L_34 - .L_33)
.L_33:
        /*0aa0*/ 	.word	0x00000000


	//----- nvinfo : EIATTR_CBANK_PARAM_SIZE
	.align		4
.L_34:
        /*0aa4*/ 	.byte	0x03, 0x19
        /*0aa6*/ 	.short	0x0470


	//----- nvinfo : EIATTR_PARAM_CBANK
	.align		4
        /*0aa8*/ 	.byte	0x04, 0x0a
        /*0aaa*/ 	.short	(.L_36 - .L_35)
	.align		4
.L_35:
        /*0aac*/ 	.word	index@(.nv.constant0._ZN7cutlass13device_kernelINS_4gemm6kernel13GemmUniversalIN4cute5tupleIJiiiiEEENS1_10collective13CollectiveMmaINS1_37MainloopSm90TmaGmmaWarpSpecializedFP8ILi37ENS5_IJNS4_1CILi1EEESB_SB_EEENS1_35KernelTmaWarpSpecializedCooperativeEEENS5_IJNSA_ILi128EEENSA_ILi64EEENSA_ILi32EEEEEENS_12float_e4m3_tENS5_IJlSB_lEEESJ_SK_NS4_8TiledMMAINS4_8MMA_AtomIJNS4_4SM904GMMA30MMA_64x64x32_F32E4M3E4M3_SS_TNILNSO_7ScaleInE1ELSQ_1EEEEEENS4_6LayoutINS5_IJNSA_ILi2EEESB_SB_EEENS5_IJSB_NSA_ILi0EEESW_EEEEENS5_IJNS4_10UnderscoreESZ_SZ_EEEEENS4_13SM90_TMA_LOADENS4_14ComposedLayoutINS4_7SwizzleILi1ELi4ELi3EEENS4_18smem_ptr_flag_bitsILi8EEENST_INS5_IJNSA_ILi8EEESH_EEENS5_IJSH_SB_EEEEEEEvNS4_8identityES12_S1C_vS1D_EENS_8epilogue10collective6detail29Sm90TmaWarpSpecializedAdapterINS1G_15DefaultEpilogueISJ_SK_SK_NS1F_6thread17LinearCombinationISJ_Li1EffLNS1K_9ScaleType4KindE0ELNS_15FloatRoundStyleE2ESJ_EENS1_15EpilogueDefaultEEEEEvvEEEEvNT_6ParamsE)
        /*0ab0*/ 	.short	0x0210
        /*0ab2*/ 	.short	0x0470


	//----- nvinfo : EIATTR_SW_WAR
	.align		4
.L_36:
        /*0ab4*/ 	.byte	0x04, 0x36
        /*0ab6*/ 	.short	(.L_38 - .L_37)
.L_37:
        /*0ab8*/ 	.word	0x00000008
.L_38:


//--------------------- .nv.callgraph             --------------------------
	.section	.nv.callgraph,"",@"SHT_CUDA_CALLGRAPH"
	.align	4
	.sectionentsize	8
	.align		4
        /*0000*/ 	.word	0x00000000
	.align		4
        /*0004*/ 	.word	0xffffffff
	.align		4
        /*0008*/ 	.word	0x00000000
	.align		4
        /*000c*/ 	.word	0xfffffffe
	.align		4
        /*0010*/ 	.word	0x00000000
	.align		4
        /*0014*/ 	.word	0xfffffffd
	.align		4
        /*0018*/ 	.word	0x00000000
	.align		4
        /*001c*/ 	.word	0xfffffffc


//--------------------- .nv.constant4             --------------------------
	.section	.nv.constant4,"a",@progbits
	.align	8
	.align		8
.nv.constant4:
        /*0000*/ 	.dword	_ZN40_INTERNAL_37adc537_4_k_cu_c3511e8a_120684cuda3std3__45__cpo5beginE
	.align		8
        /*0008*/ 	.dword	_ZN40_INTERNAL_37adc537_4_k_cu_c3511e8a_120684cuda3std3__45__cpo3endE
	.align		8
        /*0010*/ 	.dword	_ZN40_INTERNAL_37adc537_4_k_cu_c3511e8a_120684cuda3std3__45__cpo6cbeginE
	.align		8
        /*0018*/ 	.dword	_ZN40_INTERNAL_37adc537_4_k_cu_c3511e8a_120684cuda3std3__45__cpo4cendE
	.align		8
        /*0020*/ 	.dword	_ZN40_INTERNAL_37adc537_4_k_cu_c3511e8a_120684cuda3std3__442_GLOBAL__N__37adc537_4_k_cu_c3511e8a_120686ignoreE
	.align		8
        /*0028*/ 	.dword	_ZN40_INTERNAL_37adc537_4_k_cu_c3511e8a_120684cuda3std3__419piecewise_constructE
	.align		8
        /*0030*/ 	.dword	_ZN40_INTERNAL_37adc537_4_k_cu_c3511e8a_120684cuda3std3__48in_placeE
	.align		8
        /*0038*/ 	.dword	_ZN40_INTERNAL_37adc537_4_k_cu_c3511e8a_120684cuda3std6ranges3__45__cpo4swapE
	.align		8
        /*0040*/ 	.dword	_ZN40_INTERNAL_37adc537_4_k_cu_c3511e8a_120684cuda3std6ranges3__45__cpo9iter_moveE
	.align		8
        /*0048*/ 	.dword	_ZN40_INTERNAL_37adc537_4_k_cu_c3511e8a_120684cute7productE
	.align		8
        /*0050*/ 	.dword	_ZN40_INTERNAL_37adc537_4_k_cu_c3511e8a_120684cute1_E


//--------------------- .text._ZN7cutlass13device_kernelINS_4gemm6kernel13GemmUniversalIN4cute5tupleIJiiiiEEENS1_10collective13CollectiveMmaINS1_37MainloopSm90TmaGmmaWarpSpecializedFP8ILi37ENS5_IJNS4_1CILi1EEESB_SB_EEENS1_35KernelTmaWarpSpecializedCooperativeEEENS5_IJNSA_ILi128EEENSA_ILi64EEENSA_ILi32EEEEEENS_12float_e4m3_tENS5_IJlSB_lEEESJ_SK_NS4_8TiledMMAINS4_8MMA_AtomIJNS4_4SM904GMMA30MMA_64x64x32_F32E4M3E4M3_SS_TNILNSO_7ScaleInE1ELSQ_1EEEEEENS4_6LayoutINS5_IJNSA_ILi2EEESB_SB_EEENS5_IJSB_NSA_ILi0EEESW_EEEEENS5_IJNS4_10UnderscoreESZ_SZ_EEEEENS4_13SM90_TMA_LOADENS4_14ComposedLayoutINS4_7SwizzleILi1ELi4ELi3EEENS4_18smem_ptr_flag_bitsILi8EEENST_INS5_IJNSA_ILi8EEESH_EEENS5_IJSH_SB_EEEEEEEvNS4_8identityES12_S1C_vS1D_EENS_8epilogue10collective6detail29Sm90TmaWarpSpecializedAdapterINS1G_15DefaultEpilogueISJ_SK_SK_NS1F_6thread17LinearCombinationISJ_Li1EffLNS1K_9ScaleType4KindE0ELNS_15FloatRoundStyleE2ESJ_EENS1_15EpilogueDefaultEEEEEvvEEEEvNT_6ParamsE --------------------------
	.section	.text._ZN7cutlass13device_kernelINS_4gemm6kernel13GemmUniversalIN4cute5tupleIJiiiiEEENS1_10collective13CollectiveMmaINS1_37MainloopSm90TmaGmmaWarpSpecializedFP8ILi37ENS5_IJNS4_1CILi1EEESB_SB_EEENS1_35KernelTmaWarpSpecializedCooperativeEEENS5_IJNSA_ILi128EEENSA_ILi64EEENSA_ILi32EEEEEENS_12float_e4m3_tENS5_IJlSB_lEEESJ_SK_NS4_8TiledMMAINS4_8MMA_AtomIJNS4_4SM904GMMA30MMA_64x64x32_F32E4M3E4M3_SS_TNILNSO_7ScaleInE1ELSQ_1EEEEEENS4_6LayoutINS5_IJNSA_ILi2EEESB_SB_EEENS5_IJSB_NSA_ILi0EEESW_EEEEENS5_IJNS4_10UnderscoreESZ_SZ_EEEEENS4_13SM90_TMA_LOADENS4_14ComposedLayoutINS4_7SwizzleILi1ELi4ELi3EEENS4_18smem_ptr_flag_bitsILi8EEENST_INS5_IJNSA_ILi8EEESH_EEENS5_IJSH_SB_EEEEEEEvNS4_8identityES12_S1C_vS1D_EENS_8epilogue10collective6detail29Sm90TmaWarpSpecializedAdapterINS1G_15DefaultEpilogueISJ_SK_SK_NS1F_6thread17LinearCombinationISJ_Li1EffLNS1K_9ScaleType4KindE0ELNS_15FloatRoundStyleE2ESJ_EENS1_15EpilogueDefaultEEEEEvvEEEEvNT_6ParamsE,"ax",@progbits
	.align	128
.text._ZN7cutlass13device_kernelINS_4gemm6kernel13GemmUniversalIN4cute5tupleIJiiiiEEENS1_10collective13CollectiveMmaINS1_37MainloopSm90TmaGmmaWarpSpecializedFP8ILi37ENS5_IJNS4_1CILi1EEESB_SB_EEENS1_35KernelTmaWarpSpecializedCooperativeEEENS5_IJNSA_ILi128EEENSA_ILi64EEENSA_ILi32EEEEEENS_12float_e4m3_tENS5_IJlSB_lEEESJ_SK_NS4_8TiledMMAINS4_8MMA_AtomIJNS4_4SM904GMMA30MMA_64x64x32_F32E4M3E4M3_SS_TNILNSO_7ScaleInE1ELSQ_1EEEEEENS4_6LayoutINS5_IJNSA_ILi2EEESB_SB_EEENS5_IJSB_NSA_ILi0EEESW_EEEEENS5_IJNS4_10UnderscoreESZ_SZ_EEEEENS4_13SM90_TMA_LOADENS4_14ComposedLayoutINS4_7SwizzleILi1ELi4ELi3EEENS4_18smem_ptr_flag_bitsILi8EEENST_INS5_IJNSA_ILi8EEESH_EEENS5_IJSH_SB_EEEEEEEvNS4_8identityES12_S1C_vS1D_EENS_8epilogue10collective6detail29Sm90TmaWarpSpecializedAdapterINS1G_15DefaultEpilogueISJ_SK_SK_NS1F_6thread17LinearCombinationISJ_Li1EffLNS1K_9ScaleType4KindE0ELNS_15FloatRoundStyleE2ESJ_EENS1_15EpilogueDefaultEEEEEvvEEEEvNT_6ParamsE:
        .type           _ZN7cutlass13device_kernelINS_4gemm6kernel13GemmUniversalIN4cute5tupleIJiiiiEEENS1_10collective13CollectiveMmaINS1_37MainloopSm90TmaGmmaWarpSpecializedFP8ILi37ENS5_IJNS4_1CILi1EEESB_SB_EEENS1_35KernelTmaWarpSpecializedCooperativeEEENS5_IJNSA_ILi128EEENSA_ILi64EEENSA_ILi32EEEEEENS_12float_e4m3_tENS5_IJlSB_lEEESJ_SK_NS4_8TiledMMAINS4_8MMA_AtomIJNS4_4SM904GMMA30MMA_64x64x32_F32E4M3E4M3_SS_TNILNSO_7ScaleInE1ELSQ_1EEEEEENS4_6LayoutINS5_IJNSA_ILi2EEESB_SB_EEENS5_IJSB_NSA_ILi0EEESW_EEEEENS5_IJNS4_10UnderscoreESZ_SZ_EEEEENS4_13SM90_TMA_LOADENS4_14ComposedLayoutINS4_7SwizzleILi1ELi4ELi3EEENS4_18smem_ptr_flag_bitsILi8EEENST_INS5_IJNSA_ILi8EEESH_EEENS5_IJSH_SB_EEEEEEEvNS4_8identityES12_S1C_vS1D_EENS_8epilogue10collective6detail29Sm90TmaWarpSpecializedAdapterINS1G_15DefaultEpilogueISJ_SK_SK_NS1F_6thread17LinearCombinationISJ_Li1EffLNS1K_9ScaleType4KindE0ELNS_15FloatRoundStyleE2ESJ_EENS1_15EpilogueDefaultEEEEEvvEEEEvNT_6ParamsE,@function
        .size           _ZN7cutlass13device_kernelINS_4gemm6kernel13GemmUniversalIN4cute5tupleIJiiiiEEENS1_10collective13CollectiveMmaINS1_37MainloopSm90TmaGmmaWarpSpecializedFP8ILi37ENS5_IJNS4_1CILi1EEESB_SB_EEENS1_35KernelTmaWarpSpecializedCooperativeEEENS5_IJNSA_ILi128EEENSA_ILi64EEENSA_ILi32EEEEEENS_12float_e4m3_tENS5_IJlSB_lEEESJ_SK_NS4_8TiledMMAINS4_8MMA_AtomIJNS4_4SM904GMMA30MMA_64x64x32_F32E4M3E4M3_SS_TNILNSO_7ScaleInE1ELSQ_1EEEEEENS4_6LayoutINS5_IJNSA_ILi2EEESB_SB_EEENS5_IJSB_NSA_ILi0EEESW_EEEEENS5_IJNS4_10UnderscoreESZ_SZ_EEEEENS4_13SM90_TMA_LOADENS4_14ComposedLayoutINS4_7SwizzleILi1ELi4ELi3EEENS4_18smem_ptr_flag_bitsILi8EEENST_INS5_IJNSA_ILi8EEESH_EEENS5_IJSH_SB_EEEEEEEvNS4_8identityES12_S1C_vS1D_EENS_8epilogue10collective6detail29Sm90TmaWarpSpecializedAdapterINS1G_15DefaultEpilogueISJ_SK_SK_NS1F_6thread17LinearCombinationISJ_Li1EffLNS1K_9ScaleType4KindE0ELNS_15FloatRoundStyleE2ESJ_EENS1_15EpilogueDefaultEEEEEvvEEEEvNT_6ParamsE,(.L_x_204 - _ZN7cutlass13device_kernelINS_4gemm6kernel13GemmUniversalIN4cute5tupleIJiiiiEEENS1_10collective13CollectiveMmaINS1_37MainloopSm90TmaGmmaWarpSpecializedFP8ILi37ENS5_IJNS4_1CILi1EEESB_SB_EEENS1_35KernelTmaWarpSpecializedCooperativeEEENS5_IJNSA_ILi128EEENSA_ILi64EEENSA_ILi32EEEEEENS_12float_e4m3_tENS5_IJlSB_lEEESJ_SK_NS4_8TiledMMAINS4_8MMA_AtomIJNS4_4SM904GMMA30MMA_64x64x32_F32E4M3E4M3_SS_TNILNSO_7ScaleInE1ELSQ_1EEEEEENS4_6LayoutINS5_IJNSA_ILi2EEESB_SB_EEENS5_IJSB_NSA_ILi0EEESW_EEEEENS5_IJNS4_10UnderscoreESZ_SZ_EEEEENS4_13SM90_TMA_LOADENS4_14ComposedLayoutINS4_7SwizzleILi1ELi4ELi3EEENS4_18smem_ptr_flag_bitsILi8EEENST_INS5_IJNSA_ILi8EEESH_EEENS5_IJSH_SB_EEEEEEEvNS4_8identityES12_S1C_vS1D_EENS_8epilogue10collective6detail29Sm90TmaWarpSpecializedAdapterINS1G_15DefaultEpilogueISJ_SK_SK_NS1F_6thread17LinearCombinationISJ_Li1EffLNS1K_9ScaleType4KindE0ELNS_15FloatRoundStyleE2ESJ_EENS1_15EpilogueDefaultEEEEEvvEEEEvNT_6ParamsE)
        .other          _ZN7cutlass13device_kernelINS_4gemm6kernel13GemmUniversalIN4cute5tupleIJiiiiEEENS1_10collective13CollectiveMmaINS1_37MainloopSm90TmaGmmaWarpSpecializedFP8ILi37ENS5_IJNS4_1CILi1EEESB_SB_EEENS1_35KernelTmaWarpSpecializedCooperativeEEENS5_IJNSA_ILi128EEENSA_ILi64EEENSA_ILi32EEEEEENS_12float_e4m3_tENS5_IJlSB_lEEESJ_SK_NS4_8TiledMMAINS4_8MMA_AtomIJNS4_4SM904GMMA30MMA_64x64x32_F32E4M3E4M3_SS_TNILNSO_7ScaleInE1ELSQ_1EEEEEENS4_6LayoutINS5_IJNSA_ILi2EEESB_SB_EEENS5_IJSB_NSA_ILi0EEESW_EEEEENS5_IJNS4_10UnderscoreESZ_SZ_EEEEENS4_13SM90_TMA_LOADENS4_14ComposedLayoutINS4_7SwizzleILi1ELi4ELi3EEENS4_18smem_ptr_flag_bitsILi8EEENST_INS5_IJNSA_ILi8EEESH_EEENS5_IJSH_SB_EEEEEEEvNS4_8identityES12_S1C_vS1D_EENS_8epilogue10collective6detail29Sm90TmaWarpSpecializedAdapterINS1G_15DefaultEpilogueISJ_SK_SK_NS1F_6thread17LinearCombinationISJ_Li1EffLNS1K_9ScaleType4KindE0ELNS_15FloatRoundStyleE2ESJ_EENS1_15EpilogueDefaultEEEEEvvEEEEvNT_6ParamsE,@"STO_CUDA_ENTRY STV_DEFAULT"
_ZN7cutlass13device_kernelINS_4gemm6kernel13GemmUniversalIN4cute5tupleIJiiiiEEENS1_10collective13CollectiveMmaINS1_37MainloopSm90TmaGmmaWarpSpecializedFP8ILi37ENS5_IJNS4_1CILi1EEESB_SB_EEENS1_35KernelTmaWarpSpecializedCooperativeEEENS5_IJNSA_ILi128EEENSA_ILi64EEENSA_ILi32EEEEEENS_12float_e4m3_tENS5_IJlSB_lEEESJ_SK_NS4_8TiledMMAINS4_8MMA_AtomIJNS4_4SM904GMMA30MMA_64x64x32_F32E4M3E4M3_SS_TNILNSO_7ScaleInE1ELSQ_1EEEEEENS4_6LayoutINS5_IJNSA_ILi2EEESB_SB_EEENS5_IJSB_NSA_ILi0EEESW_EEEEENS5_IJNS4_10UnderscoreESZ_SZ_EEEEENS4_13SM90_TMA_LOADENS4_14ComposedLayoutINS4_7SwizzleILi1ELi4ELi3EEENS4_18smem_ptr_flag_bitsILi8EEENST_INS5_IJNSA_ILi8EEESH_EEENS5_IJSH_SB_EEEEEEEvNS4_8identityES12_S1C_vS1D_EENS_8epilogue10collective6detail29Sm90TmaWarpSpecializedAdapterINS1G_15DefaultEpilogueISJ_SK_SK_NS1F_6thread17LinearCombinationISJ_Li1EffLNS1K_9ScaleType4KindE0ELNS_15FloatRoundStyleE2ESJ_EENS1_15EpilogueDefaultEEEEEvvEEEEvNT_6ParamsE:
[----:B------:R-:W-:Y:S01]  /*0000*/  LDC R1, c[0x0][0x28] ;  /* 0x00000a00ff017b82 */ /* 0x000fe20000000800 */
[----:B------:R-:W0:Y:S01]  /*0010*/  S2R R2, SR_TID.X ;  /* 0x0000000000027919 */ /* 0x000e220000002100 */
[----:B------:R-:W-:Y:S01]  /*0020*/  ELECT P0, URZ, PT ;  /* 0x00000000003f782f */ /* 0x000fe20003800000 */
[----:B------:R-:W-:Y:S01]  /*0030*/  BSSY B0, `(.L_x_0) ;  /* 0x000000f000007945 */ /* 0x000fe20003800000 */
[--C-:B0-----:R-:W-:Y:S02]  /*0040*/  SHF.R.U32.HI R0, RZ, 0x5, R2.reuse ;  /* 0x00000005ff007819 */ /* 0x101fe40000011602 */
[----:B------:R-:W-:-:S03]  /*0050*/  SHF.R.U32.HI R4, RZ, 0x7, R2 ;  /* 0x00000007ff047819 */ /* 0x000fc60000011602 */
[----:B------:R-:W0:Y:S04]  /*0060*/  SHFL.IDX PT, R3, R0, RZ, 0x1f ;  /* 0x00001fff00037589 */ /* 0x000e2800000e0000 */
[----:B------:R1:W2:Y:S01]  /*0070*/  SHFL.IDX PT, R7, R4, RZ, 0x1f ;  /* 0x00001fff04077589 */ /* 0x0002a200000e0000 */
[----:B0-----:R-:W-:-:S13]  /*0080*/  ISETP.NE.OR P0, PT, R3, RZ, !P0 ;  /* 0x000000ff0300720c */ /* 0x001fda0004705670 */
[----:B-12---:R-:W-:Y:S05]  /*0090*/  @P0 BRA `(.L_x_1) ;  /* 0x0000000000200947 */ /* 0x006fea0003800000 */
[----:B------:R-:W-:Y:S02]  /*00a0*/  ULDC.64 UR4, c[0x0][0x198] ;  /* 0x0000660000047ab9 */ /* 0x000fe40000000a00 */
[----:B------:R-:W-:Y:S02]  /*00b0*/  UIADD3 UR6, UP0, UR4, 0xf0, URZ ;  /* 0x000000f004067890 */ /* 0x000fe4000ff1e03f */
[----:B------:R-:W-:Y:S02]  /*00c0*/  UIADD3 UR4, UP1, UR4, 0x1f0, URZ ;  /* 0x000001f004047890 */ /* 0x000fe4000ff3e03f */
[----:B------:R-:W-:Y:S02]  /*00d0*/  UIADD3.X UR7, URZ, UR5, URZ, UP0, !UPT ;  /* 0x000000053f077290 */ /* 0x000fe400087fe43f */
[----:B------:R-:W-:-:S07]  /*00e0*/  UIADD3.X UR5, URZ, UR5, URZ, UP1, !UPT ;  /* 0x000000053f057290 */ /* 0x000fce0008ffe43f */
[----:B------:R0:W-:Y:S02]  /*00f0*/  UTMACCTL.PF [UR6] ;  /* 0x00000000060079b9 */ /* 0x0001e40008040000 */
[----:B------:R0:W-:Y:S02]  /*0100*/  UTMACCTL.PF [UR4] ;  /* 0x00000000040079b9 */ /* 0x0001e40008040000 */
[----:B0-----:R-:W-:Y:S01]  /*0110*/  NOP ;  /* 0x0000000000007918 */ /* 0x001fe20000000000 */
.L_x_1:
[----:B------:R-:W-:Y:S05]  /*0120*/  BSYNC B0 ;  /* 0x0000000000007941 */ /* 0x000fea0003800000 */
.L_x_0:
[----:B------:R-:W0:Y:S02]  /*0130*/  SHFL.IDX PT, R4, R0, RZ, 0x1f ;  /* 0x00001fff00047589 */ /* 0x000e2400000e0000 */
[----:B0-----:R-:W-:-:S13]  /*0140*/  ISETP.NE.AND P0, PT, R4, RZ, PT ;  /* 0x000000ff0400720c */ /* 0x001fda0003f05270 */
[----:B------:R-:W-:Y:S05]  /*0150*/  @P0 BRA `(.L_x_2) ;  /* 0x00000004006c0947 */ /* 0x000fea0003800000 */
[----:B------:R-:W-:Y:S01]  /*0160*/  ELECT P0, URZ, PT ;  /* 0x00000000003f782f */ /* 0x000fe20003800000 */
[----:B------:R-:W-:-:S12]  /*0170*/  BSSY B0, `(.L_x_2) ;  /* 0x0000059000007945 */ /* 0x000fd80003800000 */
[----:B------:R-:W-:Y:S05]  /*0180*/  @!P0 BRA `(.L_x_3) ;  /* 0x00000004005c8947 */ /* 0x000fea0003800000 */
[----:B------:R-:W0:Y:S01]  /*0190*/  S2UR UR8, SR_CgaCtaId ;  /* 0x00000000000879c3 */ /* 0x000e220000008800 */
[----:B------:R-:W-:Y:S01]  /*01a0*/  UMOV UR4, 0x400 ;  /* 0x0000040000047882 */ /* 0x000fe20000000000 */
[----:B------:R-:W-:Y:S01]  /*01b0*/  UMOV UR5, 0x1 ;  /* 0x0000000100057882 */ /* 0x000fe20000000000 */
[----:B------:R-:W-:Y:S02]  /*01c0*/  UMOV UR6, 0x100 ;  /* 0x0000010000067882 */ /* 0x000fe40000000000 */
[----:B------:R-:W-:-:S04]  /*01d0*/  UIADD3 UR6, -UR6, 0x100000, URZ ;  /* 0x0010000006067890 */ /* 0x000fc8000fffe13f */
[----:B------:R-:W-:Y:S02]  /*01e0*/  USHF.L.U32 UR7, UR6, 0xb, URZ ;  /* 0x0000000b06077899 */ /* 0x000fe4000800063f */
[----:B------:R-:W-:Y:S02]  /*01f0*/  USHF.L.U32 UR6, UR6, 0x1, URZ ;  /* 0x0000000106067899 */ /* 0x000fe4000800063f */
[----:B0-----:R-:W-:Y:S02]  /*0200*/  ULEA UR8, UR8, UR4, 0x18 ;  /* 0x0000000408087291 */ /* 0x001fe4000f8ec03f */
[----:B------:R-:W-:-:S04]  /*0210*/  UIADD3 UR4, -UR5, 0x100000, URZ ;  /* 0x0010000005047890 */ /* 0x000fc8000fffe13f */
[----:B------:R-:W-:Y:S02]  /*0220*/  USHF.L.U32 UR5, UR4, 0xb, URZ ;  /* 0x0000000b04057899 */ /* 0x000fe4000800063f */
[----:B------:R-:W-:Y:S01]  /*0230*/  USHF.L.U32 UR4, UR4, 0x1, URZ ;  /* 0x0000000104047899 */ /* 0x000fe2000800063f */
[----:B------:R-:W0:Y:S11]  /*0240*/  FENCE.VIEW.ASYNC.S ;  /* 0x00000000000073c6 */ /* 0x000e360000000000 */
[----:B0-----:R0:W1:Y:S01]  /*0250*/  SYNCS.EXCH.64 URZ, [UR8], UR4 ;  /* 0x00000004083f75b2 */ /* 0x0010620008000100 */
[----:B------:R0:W2:Y:S01]  /*0260*/  SYNCS.EXCH.64 URZ, [UR8+0x128], UR6 ;  /* 0x00012806083f75b2 */ /* 0x0000a20008000100 */
[----:B------:R0:W3:Y:S01]  /*0270*/  SYNCS.EXCH.64 URZ, [UR8+0x8], UR4 ;  /* 0x00000804083f75b2 */ /* 0x0000e20008000100 */
[----:B------:R0:W4:Y:S01]  /*0280*/  SYNCS.EXCH.64 URZ, [UR8+0x130], UR6 ;  /* 0x00013006083f75b2 */ /* 0x0001220008000100 */
[----:B------:R0:W0:Y:S01]  /*0290*/  SYNCS.EXCH.64 URZ, [UR8+0x10], UR4 ;  /* 0x00001004083f75b2 */ /* 0x0000220008000100 */
        /* <DEDUP_REMOVED lines=69> */
[----:B-1234-:R-:W-:Y:S01]  /*06f0*/  NOP ;  /* 0x0000000000007918 */ /* 0x01efe20000000000 */
.L_x_3:
[----:B0-----:R-:W-:Y:S05]  /*0700*/  BSYNC B0 ;  /* 0x0000000000007941 */ /* 0x001fea0003800000 */
.L_x_2:
[----:B------:R-:W0:Y:S01]  /*0710*/  SHFL.IDX PT, R0, R0, RZ, 0x1f ;  /* 0x00001fff00007589 */ /* 0x000e2200000e0000 */
[----:B------:R-:W1:Y:S01]  /*0720*/  LDC R4, c[0x0][0x65c] ;  /* 0x00019700ff047b82 */ /* 0x000e620000000800 */
[----:B------:R-:W-:Y:S02]  /*0730*/  ELECT P0, URZ, PT ;  /* 0x00000000003f782f */ /* 0x000fe40003800000 */
[----:B------:R-:W-:Y:S01]  /*0740*/  ISETP.NE.AND P2, PT, R7, RZ, PT ;  /* 0x000000ff0700720c */ /* 0x000fe20003f45270 */
[----:B------:R-:W2:Y:S01]  /*0750*/  S2R R8, SR_CTAID.Y ;  /* 0x0000000000087919 */ /* 0x000ea20000002600 */
[----:B------:R-:W-:Y:S01]  /*0760*/  UMOV UR4, 0x20 ;  /* 0x0000002000047882 */ /* 0x000fe20000000000 */
[----:B------:R-:W-:Y:S01]  /*0770*/  NOP ;  /* 0x0000000000007918 */ /* 0x000fe20000000000 */
[----:B------:R-:W-:Y:S01]  /*0780*/  NOP ;  /* 0x0000000000007918 */ /* 0x000fe20000000000 */
[----:B------:R-:W3:Y:S01]  /*0790*/  S2R R6, SR_CTAID.X ;  /* 0x0000000000067919 */ /* 0x000ee20000002500 */
[----:B0-----:R-:W-:-:S02]  /*07a0*/  ISETP.NE.OR P0, PT, R0, RZ, !P0 ;  /* 0x000000ff0000720c */ /* 0x001fc40004705670 */
[----:B-1----:R-:W-:Y:S02]  /*07b0*/  ISETP.NE.AND P4, PT, R4, 0x1, PT ;  /* 0x000000010400780c */ /* 0x002fe40003f85270 */
[----:B------:R-:W-:-:S04]  /*07c0*/  SHF.R.S32.HI R4, RZ, 0x1f, R3 ;  /* 0x0000001fff047819 */ /* 0x000fc80000011403 */
[----:B------:R-:W-:-:S04]  /*07d0*/  LEA.HI R4, R4, R3, RZ, 0x2 ;  /* 0x0000000304047211 */ /* 0x000fc800078f10ff */
[----:B------:R-:W-:Y:S01]  /*07e0*/  LOP3.LUT R4, R4, 0xfffffffc, RZ, 0xc0, !PT ;  /* 0xfffffffc04047812 */ /* 0x000fe200078ec0ff */
[----:B------:R-:W-:Y:S01]  /*07f0*/  VOTEU.ALL UP0, P0 ;  /* 0x00000000003f7886 */ /* 0x000fe20000000000 */
[----:B------:R-:W-:Y:S01]  /*0800*/  VOTEU.ALL UP1, P0 ;  /* 0x00000000003f7886 */ /* 0x000fe20000020000 */
[----:B------:R-:W3:Y:S01]  /*0810*/  @P4 LDC R9, c[0x0][0x10] ;  /* 0x00000400ff094b82 */ /* 0x000ee20000000800 */
[----:B------:R-:W-:Y:S02]  /*0820*/  @P4 IMAD.MOV.U32 R5, RZ, RZ, RZ ;  /* 0x000000ffff054224 */ /* 0x000fe400078e00ff */
[----:B------:R-:W-:Y:S01]  /*0830*/  IMAD.IADD R3, R3, 0x1, -R4 ;  /* 0x0000000103037824 */ /* 0x000fe200078e0a04 */
[----:B------:R-:W-:Y:S01]  /*0840*/  @!UP0 UMOV UR6, 0x400 ;  /* 0x0000040000068882 */ /* 0x000fe20000000000 */
[----:B------:R-:W-:-:S04]  /*0850*/  @!UP0 UIADD3 UR4, -UR4, 0x100000, URZ ;  /* 0x0010000004048890 */ /* 0x000fc8000fffe13f */
[----:B------:R-:W-:Y:S02]  /*0860*/  @!UP0 USHF.L.U32 UR5, UR4, 0xb, URZ ;  /* 0x0000000b04058899 */ /* 0x000fe4000800063f */
[----:B------:R-:W-:Y:S01]  /*0870*/  @!UP0 USHF.L.U32 UR4, UR4, 0x1, URZ ;  /* 0x0000000104048899 */ /* 0x000fe2000800063f */
[----:B--2---:R-:W-:Y:S01]  /*0880*/  @P4 IMAD.MOV.U32 R4, RZ, RZ, R8 ;  /* 0x000000ffff044224 */ /* 0x004fe200078e0008 */
[----:B------:R-:W0:Y:S01]  /*0890*/  @!UP0 S2UR UR7, SR_CgaCtaId ;  /* 0x00000000000789c3 */ /* 0x000e220000008800 */
[----:B------:R-:W-:-:S07]  /*08a0*/  @P4 IMAD.MOV.U32 R13, RZ, RZ, RZ ;  /* 0x000000ffff0d4224 */ /* 0x000fce00078e00ff */
[----:B------:R-:W1:Y:S01]  /*08b0*/  @!P4 LDC R11, c[0x0][0xc] ;  /* 0x00000300ff0bcb82 */ /* 0x000e620000000800 */
[----:B---3--:R-:W-:-:S04]  /*08c0*/  @P4 IMAD.WIDE.U32 R4, R6, R9, R4 ;  /* 0x0000000906044225 */ /* 0x008fc800078e0004 */
[----:B------:R-:W-:Y:S02]  /*08d0*/  VIADD R9, R7, 0xffffffff ;  /* 0xffffffff07097836 */ /* 0x000fe40000000000 */
[----:B------:R-:W-:Y:S01]  /*08e0*/  @P4 IMAD.MOV.U32 R0, RZ, RZ, R4 ;  /* 0x000000ffff004224 */ /* 0x000fe200078e0004 */
[----:B0-----:R-:W-:Y:S02]  /*08f0*/  @!UP0 ULEA UR6, UR7, UR6, 0x18 ;  /* 0x0000000607068291 */ /* 0x001fe4000f8ec03f */
[----:B------:R-:W-:Y:S01]  /*0900*/  ISETP.GE.U32.AND P1, PT, R9, 0x2, PT ;  /* 0x000000020900780c */ /* 0x000fe20003f26070 */
[----:B------:R-:W-:Y:S01]  /*0910*/  VOTEU.ALL UP0, P0 ;  /* 0x00000000003f7886 */ /* 0x000fe20000000000 */
[----:B------:R-:W-:Y:S01]  /*0920*/  ISETP.NE.AND P0, PT, R3, 0x3, PT ;  /* 0x000000030300780c */ /* 0x000fe20003f05270 */
[----:B------:R-:W-:-:S03]  /*0930*/  @P4 IMAD.IADD R5, R5, 0x1, R13 ;  /* 0x0000000105054824 */ /* 0x000fc600078e020d */
[----:B------:R-:W-:-:S04]  /*0940*/  ISETP.EQ.OR P0, PT, R3, RZ, !P0 ;  /* 0x000000ff0300720c */ /* 0x000fc80004702670 */
[----:B------:R-:W-:Y:S01]  /*0950*/  ISETP.EQ.AND P0, PT, R7, RZ, P0 ;  /* 0x000000ff0700720c */ /* 0x000fe20000702270 */
[----:B------:R-:W-:Y:S01]  /*0960*/  IMAD.MOV.U32 R7, RZ, RZ, RZ ;  /* 0x000000ffff077224 */ /* 0x000fe200078e00ff */
[----:B------:R-:W0:Y:S02]  /*0970*/  FENCE.VIEW.ASYNC.S ;  /* 0x00000000000073c6 */ /* 0x000e240000000000 */
[----:B0-----:R0:W2:Y:S01]  /*0980*/  @!UP0 SYNCS.EXCH.64 URZ, [UR6+0x260], UR4 ;  /* 0x00026004063f85b2 */ /* 0x0010a20008000100 */
[----:B------:R-:W-:Y:S01]  /*0990*/  SEL R4, RZ, 0x1, !P0 ;  /* 0x00000001ff047807 */ /* 0x000fe20004000000 */
[----:B-1----:R-:W-:-:S03]  /*09a0*/  @!P4 IMAD.WIDE.U32 R10, R11, R8, R6 ;  /* 0x000000080b0ac225 */ /* 0x002fc600078e0006 */
[----:B------:R-:W-:Y:S01]  /*09b0*/  SEL R4, R4, 0x2, P1 ;  /* 0x0000000204047807 */ /* 0x000fe20000800000 */
[----:B------:R-:W-:Y:S02]  /*09c0*/  @!P4 IMAD.MOV.U32 R0, RZ, RZ, R10 ;  /* 0x000000ffff00c224 */ /* 0x000fe400078e000a */
[----:B------:R-:W-:Y:S01]  /*09d0*/  @!P4 IMAD.MOV.U32 R5, RZ, RZ, R11 ;  /* 0x000000ffff05c224 */ /* 0x000fe200078e000b */
[----:B------:R0:W2:Y:S01]  /*09e0*/  @!UP1 SYNCS.EXCH.64 URZ, [UR6+0x268], UR4 ;  /* 0x00026804063f95b2 */ /* 0x0000a20008000100 */
[----:B------:R-:W-:Y:S01]  /*09f0*/  NOP ;  /* 0x0000000000007918 */ /* 0x000fe20000000000 */
[----:B--2---:R-:W-:Y:S06]  /*0a00*/  BAR.SYNC.DEFER_BLOCKING 0x0 ;  /* 0x0000000000007b1d */ /* 0x004fec0000010000 */
[----:B------:R-:W-:Y:S05]  /*0a10*/  @!P2 BRA `(.L_x_4) ;  /* 0x0000004c0008a947 */ /* 0x000fea0003800000 */
[----:B------:R-:W-:-:S13]  /*0a20*/  ISETP.GT.U32.AND P0, PT, R9, 0x1, PT ;  /* 0x000000010900780c */ /* 0x000fda0003f04070 */
[----:B0-----:R-:W-:Y:S05]  /*0a30*/  @P0 EXIT ;  /* 0x000000000000094d */ /* 0x001fea0003800000 */
[----:B------:R-:W-:Y:S01]  /*0a40*/  ULDC.64 UR4, c[0x0][0x650] ;  /* 0x0001940000047ab9 */ /* 0x000fe20000000a00 */
[----:B------:R-:W-:Y:S01]  /*0a50*/  PRMT R9, RZ, 0x7610, R9 ;  /* 0x00007610ff097816 */ /* 0x000fe20000000009 */
[----:B------:R-:W-:Y:S01]  /*0a60*/  IMAD.MOV.U32 R16, RZ, RZ, -0x1 ;  /* 0xffffffffff107424 */ /* 0x000fe200078e00ff */
[----:B------:R-:W-:Y:S01]  /*0a70*/  ISETP.GE.U32.AND P0, PT, R0, UR4, PT ;  /* 0x0000000400007c0c */ /* 0x000fe2000bf06070 */
[----:B------:R-:W-:Y:S02]  /*0a80*/  IMAD.MOV.U32 R12, RZ, RZ, -0x1 ;  /* 0xffffffffff0c7424 */ /* 0x000fe400078e00ff */
[----:B------:R-:W-:Y:S01]  /*0a90*/  IMAD.MOV.U32 R69, RZ, RZ, -0x1 ;  /* 0xffffffffff457424 */ /* 0x000fe200078e00ff */
[----:B------:R-:W-:-:S13]  /*0aa0*/  ISETP.GE.U32.AND.EX P0, PT, R5, UR5, PT, P0 ;  /* 0x0000000505007c0c */ /* 0x000fda000bf06100 */
[----:B------:R-:W-:Y:S05]  /*0ab0*/  @P0 BRA `(.L_x_5) ;  /* 0x0000000400600947 */ /* 0x000fea0003800000 */
[----:B------:R-:W0:Y:S01]  /*0ac0*/  LDC.64 R16, c[0x0][0x628] ;  /* 0x00018a00ff107b82 */ /* 0x000e220000000a00 */
[----:B------:R-:W-:Y:S02]  /*0ad0*/  IMAD.MOV.U32 R10, RZ, RZ, R0 ;  /* 0x000000ffff0a7224 */ /* 0x000fe400078e0000 */
[----:B------:R-:W-:-:S05]  /*0ae0*/  IMAD.MOV.U32 R11, RZ, RZ, R5 ;  /* 0x000000ffff0b7224 */ /* 0x000fca00078e0005 */
[----:B------:R-:W1:Y:S08]  /*0af0*/  LDC R18, c[0x0][0x630] ;  /* 0x00018c00ff127b82 */ /* 0x000e700000000800 */
[----:B------:R-:W2:Y:S01]  /*0b00*/  LDC.64 R20, c[0x0][0x620] ;  /* 0x00018800ff147b82 */ /* 0x000ea20000000a00 */
[----:B0-----:R-:W-:-:S04]  /*0b10*/  ISETP.NE.U32.AND P0, PT, R16, RZ, PT ;  /* 0x000000ff1000720c */ /* 0x001fc80003f05070 */
[----:B------:R-:W-:-:S13]  /*0b20*/  ISETP.NE.AND.EX P0, PT, R17, RZ, PT, P0 ;  /* 0x000000ff1100720c */ /* 0x000fda0003f05300 */
[----:B-12---:R-:W-:Y:S05]  /*0b30*/  @!P0 BRA `(.L_x_6) ;  /* 0x0000000000288947 */ /* 0x006fea0003800000 */
[----:B------:R-:W0:Y:S02]  /*0b40*/  LDC R3, c[0x0][0x634] ;  /* 0x00018d00ff037b82 */ /* 0x000e240000000800 */
[----:B0-----:R-:W-:-:S05]  /*0b50*/  IADD3 R3, P0, R0, R3, RZ ;  /* 0x0000000300037210 */ /* 0x001fca0007f1e0ff */
[----:B------:R-:W-:-:S04]  /*0b60*/  IMAD.X R9, RZ, RZ, R5, P0 ;  /* 0x000000ffff097224 */ /* 0x000fc800000e0605 */
[----:B------:R-:W-:-:S04]  /*0b70*/  IMAD.WIDE.U32 R10, R9, R16, RZ ;  /* 0x00000010090a7225 */ /* 0x000fc800078e00ff */
[----:B------:R-:W-:-:S04]  /*0b80*/  IMAD.WIDE.U32 R12, P0, R3, R17, R10 ;  /* 0x00000011030c7225 */ /* 0x000fc8000780000a */
[----:B------:R-:W-:-:S04]  /*0b90*/  IMAD.WIDE.U32 R10, R3, R16, RZ ;  /* 0x00000010030a7225 */ /* 0x000fc800078e00ff */
[----:B------:R-:W-:Y:S01]  /*0ba0*/  IMAD.X R15, RZ, RZ, RZ, P0 ;  /* 0x000000ffff0f7224 */ /* 0x000fe200000e06ff */
[----:B------:R-:W-:Y:S01]  /*0bb0*/  IADD3 RZ, P0, R11, R12, RZ ;  /* 0x0000000c0bff7210 */ /* 0x000fe20007f1e0ff */
[----:B------:R-:W-:-:S04]  /*0bc0*/  IMAD.MOV.U32 R14, RZ, RZ, R13 ;  /* 0x000000ffff0e7224 */ /* 0x000fc800078e000d */
[----:B------:R-:W-:-:S08]  /*0bd0*/  IMAD.WIDE.U32.X R10, R9, R17, R14, P0 ;  /* 0x00000011090a7225 */ /* 0x000fd000000e040e */
.L_x_6:
[-CC-:B------:R-:W-:Y:S01]  /*0be0*/  SHF.R.U64 R69, R10, R18.reuse, R11.reuse ;  /* 0x000000120a457219 */ /* 0x180fe2000000120b */
[----:B------:R-:W0:Y:S01]  /*0bf0*/  LDC.64 R22, c[0x0][0x640] ;  /* 0x00019000ff167b82 */ /* 0x000e220000000a00 */
[----:B------:R-:W-:Y:S01]  /*0c00*/  SHF.R.U32.HI R7, RZ, R18, R11 ;  /* 0x00000012ff077219 */ /* 0x000fe2000001160b */
[----:B------:R-:W-:Y:S01]  /*0c10*/  ULDC UR4, c[0x0][0x150] ;  /* 0x0000540000047ab9 */ /* 0x000fe20000000800 */
[----:B------:R-:W-:Y:S01]  /*0c20*/  IADD3 R9, P0, RZ, -R69, RZ ;  /* 0x80000045ff097210 */ /* 0x000fe20007f1e0ff */
[----:B------:R-:W-:Y:S01]  /*0c30*/  IMAD.MOV.U32 R10, RZ, RZ, R0 ;  /* 0x000000ffff0a7224 */ /* 0x000fe200078e0000 */
[----:B------:R-:W-:Y:S01]  /*0c40*/  I2FP.F32.U32 R3, R6 ;  /* 0x0000000600037245 */ /* 0x000fe20000201000 */
[----:B------:R-:W-:Y:S02]  /*0c50*/  IMAD.MOV.U32 R11, RZ, RZ, R5 ;  /* 0x000000ffff0b7224 */ /* 0x000fe400078e0005 */
[----:B------:R-:W1:Y:S01]  /*0c60*/  LDC R14, c[0x0][0x618] ;  /* 0x00018600ff0e7b82 */ /* 0x000e620000000800 */
[----:B------:R-:W-:-:S02]  /*0c70*/  IMAD.X R13, RZ, RZ, ~R7, P0 ;  /* 0x000000ffff0d7224 */ /* 0x000fc400000e0e07 */
[----:B------:R-:W-:Y:S01]  /*0c80*/  FMUL R3, R3, UR4 ;  /* 0x0000000403037c20 */ /* 0x000fe20008400000 */
[----:B------:R-:W-:Y:S01]  /*0c90*/  IMAD.WIDE.U32 R10, R9, R20, R10 ;  /* 0x00000014090a7225 */ /* 0x000fe200078e000a */
[----:B------:R-:W-:-:S03]  /*0ca0*/  ULDC UR4, c[0x0][0x154] ;  /* 0x0000550000047ab9 */ /* 0x000fc60000000800 */
[----:B------:R-:W-:Y:S01]  /*0cb0*/  IMAD R12, R13, R20, RZ ;  /* 0x000000140d0c7224 */ /* 0x000fe200078e02ff */
[----:B------:R-:W2:Y:S01]  /*0cc0*/  LDC R7, c[0x0][0x144] ;  /* 0x00005100ff077b82 */ /* 0x000ea20000000800 */
[----:B------:R-:W3:Y:S01]  /*0cd0*/  F2I.U32.TRUNC.NTZ R3, R3 ;  /* 0x0000000300037305 */ /* 0x000ee2000020f000 */
[----:B------:R-:W-:Y:S02]  /*0ce0*/  IMAD.MOV.U32 R13, RZ, RZ, -0x1 ;  /* 0xffffffffff0d7424 */ /* 0x000fe400078e00ff */
[----:B------:R-:W-:-:S04]  /*0cf0*/  IMAD R9, R9, R21, R12 ;  /* 0x0000001509097224 */ /* 0x000fc800078e020c */
[----:B------:R-:W4:Y:S01]  /*0d00*/  LDC R18, c[0x0][0x608] ;  /* 0x00018200ff127b82 */ /* 0x000f220000000800 */
[----:B------:R-:W-:Y:S01]  /*0d10*/  IMAD.IADD R11, R11, 0x1, R9 ;  /* 0x000000010b0b7824 */ /* 0x000fe200078e0209 */
[----:B0-----:R-:W-:Y:S02]  /*0d20*/  ISETP.NE.U32.AND P0, PT, R22, RZ, PT ;  /* 0x000000ff1600720c */ /* 0x001fe40003f05070 */
[----:B------:R-:W-:Y:S02]  /*0d30*/  I2FP.F32.U32 R9, R8 ;  /* 0x0000000800097245 */ /* 0x000fe40000201000 */
[----:B------:R-:W-:Y:S02]  /*0d40*/  ISETP.NE.AND.EX P0, PT, R23, RZ, PT, P0 ;  /* 0x000000ff1700720c */ /* 0x000fe40003f05300 */
[----:B------:R-:W0:Y:S01]  /*0d50*/  LDC R12, c[0x0][0x658] ;  /* 0x00019600ff0c7b82 */ /* 0x000e220000000800 */
[-C--:B-1----:R-:W-:Y:S01]  /*0d60*/  SHF.R.U64 R16, R10, R14.reuse, R11 ;  /* 0x0000000e0a107219 */ /* 0x082fe2000000120b */
[----:B---3--:R-:W-:Y:S01]  /*0d70*/  IMAD.MOV R10, RZ, RZ, -R3 ;  /* 0x000000ffff0a7224 */ /* 0x008fe200078e0a03 */
[----:B------:R-:W-:-:S05]  /*0d80*/  SHF.R.U32.HI R11, RZ, R14, R11 ;  /* 0x0000000eff0b7219 */ /* 0x000fca000001160b */
[----:B------:R-:W1:Y:S01]  /*0d90*/  LDC R17, c[0x0][0x148] ;  /* 0x00005200ff117b82 */ /* 0x000e620000000800 */
[----:B--2---:R-:W-:Y:S02]  /*0da0*/  IMAD R3, R7, R10, R6 ;  /* 0x0000000a07037224 */ /* 0x004fe400078e0206 */
[----:B------:R-:W-:-:S04]  /*0db0*/  FMUL R7, R9, UR4 ;  /* 0x0000000409077c20 */ /* 0x000fc80008400000 */
[----:B------:R2:W3:Y:S01]  /*0dc0*/  F2I.U32.TRUNC.NTZ R15, R7 ;  /* 0x00000007000f7305 */ /* 0x0004e2000020f000 */
[----:B------:R-:W1:Y:S01]  /*0dd0*/  LDC R21, c[0x0][0x600] ;  /* 0x00018000ff157b82 */ /* 0x000e620000000800 */
[-CC-:B----4-:R-:W-:Y:S02]  /*0de0*/  SHF.R.U64 R27, R16, R18.reuse, R11.reuse ;  /* 0x00000012101b7219 */ /* 0x190fe4000000120b */
[----:B------:R-:W-:Y:S01]  /*0df0*/  SHF.R.U32.HI R9, RZ, R18, R11 ;  /* 0x00000012ff097219 */ /* 0x000fe2000001160b */
[----:B------:R-:W-:-:S04]  /*0e00*/  IMAD.MOV.U32 R11, RZ, RZ, 0x1 ;  /* 0x00000001ff0b7424 */ /* 0x000fc800078e00ff */
[----:B------:R-:W4:Y:S01]  /*0e10*/  LDC R20, c[0x0][0x648] ;  /* 0x00019200ff147b82 */ /* 0x000f220000000800 */
[-C--:B0-----:R-:W-:Y:S02]  /*0e20*/  SHF.L.U32 R6, R13, R12.reuse, RZ ;  /* 0x0000000c0d067219 */ /* 0x081fe400000006ff */
[-CC-:B------:R-:W-:Y:S02]  /*0e30*/  SHF.R.U64 R18, R27, R12.reuse, R9.reuse ;  /* 0x0000000c1b127219 */ /* 0x180fe40000001209 */
[----:B------:R-:W-:Y:S02]  /*0e40*/  SHF.R.U32.HI R19, RZ, R12, R9 ;  /* 0x0000000cff137219 */ /* 0x000fe40000011609 */
[----:B------:R-:W-:Y:S01]  /*0e50*/  LOP3.LUT R14, RZ, R6, RZ, 0x33, !PT ;  /* 0x00000006ff0e7212 */ /* 0x000fe200078e33ff */
[----:B------:R-:W0:Y:S01]  /*0e60*/  LDC R25, c[0x0][0x638] ;  /* 0x00018e00ff197b82 */ /* 0x000e220000000800 */
[----:B------:R-:W-:Y:S01]  /*0e70*/  SHF.L.U32 R9, R11, R12, RZ ;  /* 0x0000000c0b097219 */ /* 0x000fe200000006ff */
[----:B------:R-:W-:-:S02]  /*0e80*/  IMAD.MOV.U32 R6, RZ, RZ, R18 ;  /* 0x000000ffff067224 */ /* 0x000fc400078e0012 */
[----:B--2---:R-:W-:-:S04]  /*0e90*/  IMAD.MOV.U32 R7, RZ, RZ, R19 ;  /* 0x000000ffff077224 */ /* 0x004fc800078e0013 */
[----:B------:R-:W2:Y:S01]  /*0ea0*/  LDC R24, c[0x0][0x610] ;  /* 0x00018400ff187b82 */ /* 0x000ea20000000800 */
[----:B---3--:R-:W-:Y:S05]  /*0eb0*/  @!P0 BRA `(.L_x_7) ;  /* 0x0000000000288947 */ /* 0x008fea0003800000 */
[----:B------:R-:W3:Y:S02]  /*0ec0*/  LDC R13, c[0x0][0x64c] ;  /* 0x00019300ff0d7b82 */ /* 0x000ee40000000800 */
[----:B---3--:R-:W-:-:S05]  /*0ed0*/  IADD3 R13, P0, R18, R13, RZ ;  /* 0x0000000d120d7210 */ /* 0x008fca0007f1e0ff */
        /* <DEDUP_REMOVED lines=8> */
.L_x_7:
[----:B----4-:R-:W-:Y:S01]  /*0f60*/  SHF.R.U64 R6, R6, R20, R7 ;  /* 0x0000001406067219 */ /* 0x010fe20000001207 */
[----:B-1----:R-:W-:Y:S01]  /*0f70*/  VIADD R7, R21, 0xffffffff ;  /* 0xffffffff15077836 */ /* 0x002fe20000000000 */
[----:B------:R-:W-:Y:S01]  /*0f80*/  LOP3.LUT R14, R27, R14, RZ, 0xc0, !PT ;  /* 0x0000000e1b0e7212 */ /* 0x000fe200078ec0ff */
[----:B------:R-:W-:Y:S02]  /*0f90*/  IMAD.MOV R15, RZ, RZ, -R15 ;  /* 0x000000ffff0f7224 */ /* 0x000fe400078e0a0f */
[----:B------:R-:W-:Y:S01]  /*0fa0*/  IMAD.MOV R10, RZ, RZ, -R6 ;  /* 0x000000ffff0a7224 */ /* 0x000fe200078e0a06 */
[----:B------:R-:W-:Y:S01]  /*0fb0*/  LOP3.LUT R7, R16, R7, RZ, 0xc0, !PT ;  /* 0x0000000710077212 */ /* 0x000fe200078ec0ff */
[----:B------:R-:W-:Y:S02]  /*0fc0*/  IMAD R14, R9, R6, R14 ;  /* 0x00000006090e7224 */ /* 0x000fe400078e020e */
[----:B------:R-:W-:Y:S02]  /*0fd0*/  @P4 IMAD R3, R17, R15, R8 ;  /* 0x0000000f11034224 */ /* 0x000fe400078e0208 */
[----:B0-----:R-:W-:-:S02]  /*0fe0*/  IMAD R6, R10, R25, R18 ;  /* 0x000000190a067224 */ /* 0x001fc400078e0212 */
[----:B--2---:R-:W-:Y:S02]  /*0ff0*/  IMAD R3, R14, R24, R3 ;  /* 0x000000180e037224 */ /* 0x004fe400078e0203 */
[----:B------:R-:W-:Y:S02]  /*1000*/  IMAD R6, R6, R21, R7 ;  /* 0x0000001506067224 */ /* 0x000fe400078e0207 */
[----:B------:R-:W-:-:S03]  /*1010*/  IMAD.MOV.U32 R9, RZ, RZ, 0x1 ;  /* 0x00000001ff097424 */ /* 0x000fc600078e00ff */
[----:B------:R-:W-:Y:S02]  /*1020*/  SEL R12, R6, R3, !P4 ;  /* 0x00000003060c7207 */ /* 0x000fe40006000000 */
[----:B------:R-:W-:-:S07]  /*1030*/  SEL R16, R3, R6, !P4 ;  /* 0x0000000603107207 */ /* 0x000fce0006000000 */
.L_x_5:
[----:B------:R-:W-:-:S08]  /*1040*/  NOP ;  /* 0x0000000000007918 */ /* 0x000fd00000000000 */
[----:B------:R-:W0:Y:S02]  /*1050*/  USETMAXREG.TRY_ALLOC.CTAPOOL UP0, 0xe8 ;  /* 0x000000e8000079c8 */ /* 0x000e240008000600 */
[----:B0-----:R-:W-:-:S13]  /*1060*/  PLOP3.LUT P0, PT, PT, PT, UP0, 0x80, 0x0 ;  /* 0x000000000000781c */ /* 0x001fda0003f0f008 */
[----:B------:R-:W-:Y:S05]  /*1070*/  @!P0 BRA `(.L_x_5) ;  /* 0xfffffffc00f08947 */ /* 0x000fea000383ffff */
[----:B------:R-:W-:Y:S01]  /*1080*/  ULDC.64 UR4, c[0x0][0x598] ;  /* 0x0001660000047ab9 */ /* 0x000fe20000000a00 */
[----:B------:R-:W-:Y:S01]  /*1090*/  ULDC.64 UR18, c[0x0][0x208] ;  /* 0x0000820000127ab9 */ /* 0x000fe20000000a00 */
[----:B------:R-:W-:-:S04]  /*10a0*/  ISETP.NE.U32.AND P0, PT, RZ, UR4, PT ;  /* 0x00000004ff007c0c */ /* 0x000fc8000bf05070 */
[----:B------:R-:W-:-:S13]  /*10b0*/  ISETP.NE.AND.EX P0, PT, RZ, UR5, PT, P0 ;  /* 0x00000005ff007c0c */ /* 0x000fda000bf05300 */
[----:B------:R-:W-:Y:S05]  /*10c0*/  @!P0 BRA `(.L_x_8) ;  /* 0x00000000001c8947 */ /* 0x000fea0003800000 */
[----:B------:R-:W0:Y:S02]  /*10d0*/  LDC.64 R6, c[0x0][0x598] ;  /* 0x00016600ff067b82 */ /* 0x000e240000000a00 */
[----:B0-----:R-:W2:Y:S02]  /*10e0*/  LDG.E.64 R6, desc[UR18][R6.64] ;  /* 0x0000001206067981 */ /* 0x001ea4000c1e1b00 */
[----:B--2---:R-:W-:-:S04]  /*10f0*/  ISETP.NE.U32.AND P0, PT, R6, RZ, PT ;  /* 0x000000ff0600720c */ /* 0x004fc80003f05070 */
[----:B------:R-:W-:-:S13]  /*1100*/  ISETP.NE.AND.EX P0, PT, R7, RZ, PT, P0 ;  /* 0x000000ff0700720c */ /* 0x000fda0003f05300 */
[----:B------:R-:W-:Y:S05]  /*1110*/  @!P0 BRA `(.L_x_8) ;  /* 0x0000000000088947 */ /* 0x000fea0003800000 */
[----:B------:R0:W5:Y:S01]  /*1120*/  LD.E R3, desc[UR18][R6.64] ;  /* 0x0000001206037980 */ /* 0x000162000c101900 */
[----:B------:R-:W-:Y:S05]  /*1130*/  BRA `(.L_x_9) ;  /* 0x0000000000207947 */ /* 0x000fea0003800000 */
.L_x_8:
[----:B------:R-:W-:Y:S02]  /*1140*/  ULDC.64 UR4, c[0x0][0x588] ;  /* 0x0001620000047ab9 */ /* 0x000fe40000000a00 */
[----:B------:R-:W-:-:S04]  /*1150*/  ISETP.NE.U32.AND P0, PT, RZ, UR4, PT ;  /* 0x00000004ff007c0c */ /* 0x000fc8000bf05070 */
[----:B------:R-:W-:-:S13]  /*1160*/  ISETP.NE.AND.EX P0, PT, RZ, UR5, PT, P0 ;  /* 0x00000005ff007c0c */ /* 0x000fda000bf05300 */
[----:B------:R-:W-:Y:S05]  /*1170*/  @!P0 BRA `(.L_x_10) ;  /* 0x00000000000c8947 */ /* 0x000fea0003800000 */
[----:B------:R-:W0:Y:S02]  /*1180*/  LDC.64 R6, c[0x0][0x588] ;  /* 0x00016200ff067b82 */ /* 0x000e240000000a00 */
[----:B0-----:R1:W5:Y:S01]  /*1190*/  LDG.E R3, desc[UR18][R6.64] ;  /* 0x0000001206037981 */ /* 0x001362000c1e1900 */
[----:B------:R-:W-:Y:S05]  /*11a0*/  BRA `(.L_x_9) ;  /* 0x0000000000047947 */ /* 0x000fea0003800000 */
.L_x_10:
[----:B------:R-:W2:Y:S02]  /*11b0*/  LDC R3, c[0x0][0x580] ;  /* 0x00016000ff037b82 */ /* 0x000ea40000000800 */
.L_x_9:
[----:B------:R-:W-:Y:S02]  /*11c0*/  ULDC.64 UR4, c[0x0][0x5a0] ;  /* 0x0001680000047ab9 */ /* 0x000fe40000000a00 */
[----:B------:R-:W-:-:S04]  /*11d0*/  ISETP.NE.U32.AND P0, PT, RZ, UR4, PT ;  /* 0x00000004ff007c0c */ /* 0x000fc8000bf05070 */
[----:B------:R-:W-:-:S13]  /*11e0*/  ISETP.NE.AND.EX P0, PT, RZ, UR5, PT, P0 ;  /* 0x00000005ff007c0c */ /* 0x000fda000bf05300 */
[----:B------:R-:W-:Y:S05]  /*11f0*/  @!P0 BRA `(.L_x_11) ;  /* 0x00000000001c8947 */ /* 0x000fea0003800000 */
[----:B01----:R-:W0:Y:S02]  /*1200*/  LDC.64 R6, c[0x0][0x5a0] ;  /* 0x00016800ff067b82 */ /* 0x003e240000000a00 */
[----:B0-----:R-:W3:Y:S02]  /*1210*/  LDG.E.64 R6, desc[UR18][R6.64] ;  /* 0x0000001206067981 */ /* 0x001ee4000c1e1b00 */
[----:B---3--:R-:W-:-:S04]  /*1220*/  ISETP.NE.U32.AND P0, PT, R6, RZ, PT ;  /* 0x000000ff0600720c */ /* 0x008fc80003f05070 */
[----:B------:R-:W-:-:S13]  /*1230*/  ISETP.NE.AND.EX P0, PT, R7, RZ, PT, P0 ;  /* 0x000000ff0700720c */ /* 0x000fda0003f05300 */
[----:B------:R-:W-:Y:S05]  /*1240*/  @!P0 BRA `(.L_x_11) ;  /* 0x0000000000088947 */ /* 0x000fea0003800000 */
[----:B------:R0:W5:Y:S01]  /*1250*/  LD.E R10, desc[UR18][R6.64] ;  /* 0x00000012060a7980 */ /* 0x000162000c101900 */
[----:B------:R-:W-:Y:S05]  /*1260*/  BRA `(.L_x_12) ;  /* 0x0000000000207947 */ /* 0x000fea0003800000 */
.L_x_11:
[----:B------:R-:W-:Y:S02]  /*1270*/  ULDC.64 UR4, c[0x0][0x590] ;  /* 0x0001640000047ab9 */ /* 0x000fe40000000a00 */
[----:B------:R-:W-:-:S04]  /*1280*/  ISETP.NE.U32.AND P0, PT, RZ, UR4, PT ;  /* 0x00000004ff007c0c */ /* 0x000fc8000bf05070 */
[----:B------:R-:W-:-:S13]  /*1290*/  ISETP.NE.AND.EX P0, PT, RZ, UR5, PT, P0 ;  /* 0x00000005ff007c0c */ /* 0x000fda000bf05300 */
[----:B------:R-:W-:Y:S05]  /*12a0*/  @!P0 BRA `(.L_x_13) ;  /* 0x00000000000c8947 */ /* 0x000fea0003800000 */
[----:B------:R-:W3:Y:S02]  /*12b0*/  LDC.64 R10, c[0x0][0x590] ;  /* 0x00016400ff0a7b82 */ /* 0x000ee40000000a00 */
[----:B---3--:R3:W5:Y:S01]  /*12c0*/  LDG.E R10, desc[UR18][R10.64] ;  /* 0x000000120a0a7981 */ /* 0x008762000c1e1900 */
[----:B------:R-:W-:Y:S05]  /*12d0*/  BRA `(.L_x_12) ;  /* 0x0000000000047947 */ /* 0x000fea0003800000 */
.L_x_13:
[----:B------:R-:W4:Y:S02]  /*12e0*/  LDC R10, c[0x0][0x584] ;  /* 0x00016100ff0a7b82 */ /* 0x000f240000000800 */
.L_x_12:
[----:B------:R-:W-:-:S13]  /*12f0*/  LOP3.LUT P0, RZ, R9, 0xff, RZ, 0xc0, !PT ;  /* 0x000000ff09ff7812 */ /* 0x000fda000780c0ff */
[----:B------:R-:W-:Y:S05]  /*1300*/  @!P0 EXIT ;  /* 0x000000000000894d */ /* 0x000fea0003800000 */
[----:B------:R-:W-:Y:S01]  /*1310*/  ULDC UR4, c[0x0][0x28c] ;  /* 0x0000a30000047ab9 */ /* 0x000fe20000000800 */
[----:B------:R-:W-:Y:S01]  /*1320*/  LOP3.LUT R80, R4, 0x1, RZ, 0xfc, !PT ;  /* 0x0000000104507812 */ /* 0x000fe200078efcff */
[----:B------:R-:W-:-:S04]  /*1330*/  UIADD3 UR4, UR4, 0x1f, URZ ;  /* 0x0000001f04047890 */ /* 0x000fc8000fffe03f */
[----:B------:R-:W-:-:S04]  /*1340*/  USHF.R.S32.HI UR5, URZ, 0x1f, UR4 ;  /* 0x0000001f3f057899 */ /* 0x000fc80008011404 */
[----:B------:R-:W-:-:S03]  /*1350*/  ULEA.HI UR5, UR5, UR4, URZ, 0x5 ;  /* 0x0000000405057291 */ /* 0x000fc6000f8f283f */
[----:B------:R-:W-:Y:S01]  /*1360*/  UMOV UR4, URZ ;  /* 0x0000003f00047c82 */ /* 0x000fe20008000000 */
[----:B------:R-:W-:-:S03]  /*1370*/  USHF.R.S32.HI UR9, URZ, 0x5, UR5 ;  /* 0x000000053f097899 */ /* 0x000fc60008011405 */
[----:B------:R-:W-:-:S09]  /*1380*/  UMOV UR5, URZ ;  /* 0x0000003f00057c82 */ /* 0x000fd20008000000 */
.L_x_102:
[----:B01----:R-:W-:Y:S01]  /*1390*/  LOP3.LUT R6, R2, 0x80, RZ, 0xc0, !PT ;  /* 0x0000008002067812 */ /* 0x003fe200078ec0ff */
[----:B------:R-:W0:Y:S01]  /*13a0*/  S2UR UR13, SR_CgaCtaId ;  /* 0x00000000000d79c3 */ /* 0x000e220000008800 */
[----:B------:R-:W-:Y:S01]  /*13b0*/  UMOV UR12, 0x400 ;  /* 0x00000400000c7882 */ /* 0x000fe20000000000 */
[----:B------:R-:W-:Y:S01]  /*13c0*/  UMOV UR6, URZ ;  /* 0x0000003f00067c82 */ /* 0x000fe20008000000 */
[----:B------:R-:W-:Y:S01]  /*13d0*/  SHF.R.U32.HI R6, RZ, 0x7, R6 ;  /* 0x00000007ff067819 */ /* 0x000fe20000011606 */
[----:B------:R-:W-:Y:S01]  /*13e0*/  UMOV UR7, URZ ;  /* 0x0000003f00077c82 */ /* 0x000fe20008000000 */
[----:B------:R-:W-:Y:S01]  /*13f0*/  UMOV UR16, UR5 ;  /* 0x0000000500107c82 */ /* 0x000fe20008000000 */
[----:B------:R-:W-:Y:S01]  /*1400*/  CS2R R14, SRZ ;  /* 0x00000000000e7805 */ /* 0x000fe2000001ff00 */
[----:B---3--:R-:W-:Y:S01]  /*1410*/  IMAD.MOV.U32 R11, RZ, RZ, RZ ;  /* 0x000000ffff0b7224 */ /* 0x008fe200078e00ff */
[----:B------:R-:W1:Y:S01]  /*1420*/  LDC R7, c[0x0][0x28c] ;  /* 0x0000a300ff077b82 */ /* 0x000e620000000800 */
[----:B------:R-:W3:Y:S01]  /*1430*/  SHFL.IDX PT, R6, R6, RZ, 0x1f ;  /* 0x00001fff06067589 */ /* 0x000ee200000e0000 */
[----:B------:R-:W-:-:S02]  /*1440*/  CS2R R18, SRZ ;  /* 0x0000000000127805 */ /* 0x000fc4000001ff00 */
[----:B------:R-:W-:Y:S02]  /*1450*/  CS2R R20, SRZ ;  /* 0x0000000000147805 */ /* 0x000fe4000001ff00 */
[----:B------:R-:W-:Y:S02]  /*1460*/  CS2R R22, SRZ ;  /* 0x0000000000167805 */ /* 0x000fe4000001ff00 */
[----:B------:R-:W-:Y:S02]  /*1470*/  CS2R R56, SRZ ;  /* 0x0000000000387805 */ /* 0x000fe4000001ff00 */
[----:B------:R-:W-:Y:S02]  /*1480*/  CS2R R58, SRZ ;  /* 0x00000000003a7805 */ /* 0x000fe4000001ff00 */
[----:B------:R-:W-:Y:S02]  /*1490*/  CS2R R60, SRZ ;  /* 0x00000000003c7805 */ /* 0x000fe4000001ff00 */
[----:B------:R-:W-:-:S02]  /*14a0*/  CS2R R62, SRZ ;  /* 0x00000000003e7805 */ /* 0x000fc4000001ff00 */
[----:B------:R-:W-:Y:S02]  /*14b0*/  CS2R R64, SRZ ;  /* 0x0000000000407805 */ /* 0x000fe4000001ff00 */
[----:B------:R-:W-:Y:S01]  /*14c0*/  CS2R R66, SRZ ;  /* 0x0000000000427805 */ /* 0x000fe2000001ff00 */
[----:B------:R-:W-:Y:S01]  /*14d0*/  IMAD.MOV.U32 R68, RZ, RZ, RZ ;  /* 0x000000ffff447224 */ /* 0x000fe200078e00ff */
[----:B------:R-:W-:Y:S02]  /*14e0*/  CS2R R70, SRZ ;  /* 0x0000000000467805 */ /* 0x000fe4000001ff00 */
[----:B------:R-:W-:Y:S02]  /*14f0*/  CS2R R72, SRZ ;  /* 0x0000000000487805 */ /* 0x000fe4000001ff00 */
[----:B------:R-:W-:Y:S02]  /*1500*/  CS2R R74, SRZ ;  /* 0x00000000004a7805 */ /* 0x000fe4000001ff00 */
[----:B------:R-:W-:-:S02]  /*1510*/  CS2R R76, SRZ ;  /* 0x00000000004c7805 */ /* 0x000fc4000001ff00 */
[----:B------:R-:W-:Y:S01]  /*1520*/  CS2R R78, SRZ ;  /* 0x00000000004e7805 */ /* 0x000fe2000001ff00 */
[----:B------:R-:W-:Y:S01]  /*1530*/  IMAD.U32 R9, RZ, RZ, UR4 ;  /* 0x00000004ff097e24 */ /* 0x000fe2000f8e00ff */
[----:B------:R-:W-:Y:S02]  /*1540*/  CS2R R24, SRZ ;  /* 0x0000000000187805 */ /* 0x000fe4000001ff00 */
[----:B------:R-:W-:Y:S02]  /*1550*/  CS2R R26, SRZ ;  /* 0x00000000001a7805 */ /* 0x000fe4000001ff00 */
[----:B------:R-:W-:Y:S02]  /*1560*/  CS2R R28, SRZ ;  /* 0x00000000001c7805 */ /* 0x000fe4000001ff00 */
[----:B------:R-:W-:Y:S02]  /*1570*/  CS2R R30, SRZ ;  /* 0x00000000001e7805 */ /* 0x000fe4000001ff00 */
[----:B------:R-:W-:-:S02]  /*1580*/  CS2R R32, SRZ ;  /* 0x0000000000207805 */ /* 0x000fc4000001ff00 */
[----:B------:R-:W-:Y:S02]  /*1590*/  CS2R R34, SRZ ;  /* 0x0000000000227805 */ /* 0x000fe4000001ff00 */
[----:B-1----:R-:W-:Y:S02]  /*15a0*/  ISETP.GE.AND P0, PT, R7, 0x1, PT ;  /* 0x000000010700780c */ /* 0x002fe40003f06270 */
[----:B------:R-:W-:Y:S02]  /*15b0*/  CS2R R36, SRZ ;  /* 0x0000000000247805 */ /* 0x000fe4000001ff00 */
[----:B---3--:R-:W-:Y:S02]  /*15c0*/  R2UR UR8, R6 ;  /* 0x00000000060872ca */ /* 0x008fe400000e0000 */
[----:B------:R-:W-:Y:S02]  /*15d0*/  CS2R R38, SRZ ;  /* 0x0000000000267805 */ /* 0x000fe4000001ff00 */
[----:B------:R-:W-:-:S02]  /*15e0*/  CS2R R40, SRZ ;  /* 0x0000000000287805 */ /* 0x000fc4000001ff00 */
[----:B------:R-:W-:Y:S02]  /*15f0*/  CS2R R42, SRZ ;  /* 0x00000000002a7805 */ /* 0x000fe4000001ff00 */
[----:B------:R-:W-:Y:S02]  /*1600*/  CS2R R44, SRZ ;  /* 0x00000000002c7805 */ /* 0x000fe4000001ff00 */
[----:B------:R-:W-:Y:S02]  /*1610*/  CS2R R46, SRZ ;  /* 0x00000000002e7805 */ /* 0x000fe4000001ff00 */
[----:B------:R-:W-:Y:S02]  /*1620*/  CS2R R48, SRZ ;  /* 0x0000000000307805 */ /* 0x000fe4000001ff00 */
[----:B------:R-:W-:Y:S02]  /*1630*/  CS2R R50, SRZ ;  /* 0x0000000000327805 */ /* 0x000fe4000001ff00 */
[----:B------:R-:W-:-:S02]  /*1640*/  CS2R R52, SRZ ;  /* 0x0000000000347805 */ /* 0x000fc4000001ff00 */
[----:B------:R-:W-:Y:S01]  /*1650*/  CS2R R54, SRZ ;  /* 0x0000000000367805 */ /* 0x000fe2000001ff00 */
[----:B------:R-:W-:-:S04]  /*1660*/  ULEA.HI UR10, UR8, UR8, URZ, 0x1 ;  /* 0x00000008080a7291 */ /* 0x000fc8000f8f083f */
[----:B------:R-:W-:Y:S02]  /*1670*/  ULOP3.LUT UR11, UR10, 0x1ffffe, URZ, 0xc0, !UPT ;  /* 0x001ffffe0a0b7892 */ /* 0x000fe4000f8ec03f */
[----:B0-----:R-:W-:Y:S02]  /*1680*/  ULEA UR10, UR13, UR12, 0x18 ;  /* 0x0000000c0d0a7291 */ /* 0x001fe4000f8ec03f */
[----:B------:R-:W-:-:S03]  /*1690*/  UIADD3 UR11, UR8, -UR11, URZ ;  /* 0x8000000b080b7290 */ /* 0x000fc6000fffe03f */
[----:B------:R-:W-:Y:S01]  /*16a0*/  UMOV UR8, URZ ;  /* 0x0000003f00087c82 */ /* 0x000fe20008000000 */
[----:B------:R-:W-:-:S04]  /*16b0*/  ULEA UR11, UR11, UR10, 0xb ;  /* 0x0000000a0b0b7291 */ /* 0x000fc8000f8e583f */
[----:B------:R-:W-:-:S04]  /*16c0*/  UIADD3 UR11, UR11, 0x300, URZ ;  /* 0x000003000b0b7890 */ /* 0x000fc8000fffe03f */
[----:B------:R-:W-:-:S04]  /*16d0*/  USHF.R.U32.HI UR11, URZ, 0x4, UR11 ;  /* 0x000000043f0b7899 */ /* 0x000fc8000801160b */
[----:B------:R-:W-:Y:S01]  /*16e0*/  ULOP3.LUT UR11, UR11, 0x3fff, URZ, 0xc0, !UPT ;  /* 0x00003fff0b0b7892 */ /* 0x000fe2000f8ec03f */
[----:B-----5:R-:W-:Y:S11]  /*16f0*/  @!P0 BRA `(.L_x_14) ;  /* 0x00000004005c8947 */ /* 0x020ff60003800000 */
[----:B------:R-:W-:-:S13]  /*1700*/  ISETP.NE.AND P1, PT, R80, 0x3, PT ;  /* 0x000000035000780c */ /* 0x000fda0003f25270 */
[----:B------:R-:W-:Y:S05]  /*1710*/  @!P1 BRA `(.L_x_15) ;  /* 0x0000000000049947 */ /* 0x000fea0003800000 */
[----:B------:R-:W-:Y:S01]  /*1720*/  BPT.TRAP 0x1 ;  /* 0x000000040000795c */ /* 0x000fe20000300000 */
.L_x_15:
[----:B------:R-:W-:Y:S01]  /*1730*/  ULEA UR6, UR5, UR10, 0x3 ;  /* 0x0000000a05067291 */ /* 0x000fe2000f8e183f */
[----:B------:R-:W-:-:S05]  /*1740*/  IMAD.U32 R6, RZ, RZ, UR4 ;  /* 0x00000004ff067e24 */ /* 0x000fca000f8e00ff */
[----:B------:R-:W-:-:S04]  /*1750*/  SHF.L.U32 R6, R6, 0x1f, RZ ;  /* 0x0000001f06067819 */ /* 0x000fc800000006ff */
[----:B------:R0:W1:Y:S01]  /*1760*/  SYNCS.PHASECHK.TRANS64.TRYWAIT P0, [UR6], R6 ;  /* 0x00000006ff0075a7 */ /* 0x0000620008000146 */
[----:B------:R-:W-:Y:S05]  /*1770*/  @!P1 BRA `(.L_x_16) ;  /* 0x0000000000049947 */ /* 0x000fea0003800000 */
[----:B------:R-:W-:Y:S01]  /*1780*/  BPT.TRAP 0x1 ;  /* 0x000000040000795c */ /* 0x000fe20000300000 */
.L_x_16:
[----:B-1----:R-:W-:Y:S05]  /*1790*/  @P0 BRA `(.L_x_17) ;  /* 0x0000000000080947 */ /* 0x002fea0003800000 */
[----:B------:R-:W1:Y:S02]  /*17a0*/  SYNCS.PHASECHK.TRANS64.TRYWAIT P0, [UR6], R6 ;  /* 0x00000006ff0075a7 */ /* 0x000e640008000146 */
[----:B-1----:R-:W-:Y:S05]  /*17b0*/  @!P0 BRA `(.L_x_18) ;  /* 0x0000006400e48947 */ /* 0x002fea0003800000 */
.L_x_17:
[----:B------:R-:W-:Y:S01]  /*17c0*/  UIADD3 UR6, UR10, 0x25300, URZ ;  /* 0x000253000a067890 */ /* 0x000fe2000fffe03f */
[----:B------:R-:W-:Y:S01]  /*17d0*/  WARPGROUP.ARRIVE ;  /* 0x00000000000079c5 */ /* 0x000fe20000000000 */
[----:B------:R-:W-:Y:S01]  /*17e0*/  ULDC UR7, c[0x0][0x50c] ;  /* 0x0001430000077ab9 */ /* 0x000fe20000000800 */
[----:B------:R-:W-:Y:S01]  /*17f0*/  ULOP3.LUT UR12, UR11, 0x10000, URZ, 0xfc, !UPT ;  /* 0x000100000b0c7892 */ /* 0x000fe2000f8efc3f */
[----:B------:R-:W-:Y:S01]  /*1800*/  CS2R R14, SRZ ;  /* 0x00000000000e7805 */ /* 0x000fe2000001ff00 */
[----:B------:R-:W-:Y:S01]  /*1810*/  UISETP.NE.AND UP0, UPT, UR7, 0x1, UPT ;  /* 0x000000010700788c */ /* 0x000fe2000bf05270 */
[----:B------:R-:W-:Y:S01]  /*1820*/  IMAD.MOV.U32 R11, RZ, RZ, RZ ;  /* 0x000000ffff0b7224 */ /* 0x000fe200078e00ff */
[----:B------:R-:W-:Y:S01]  /*1830*/  USHF.R.U32.HI UR6, URZ, 0x4, UR6 ;  /* 0x000000043f067899 */ /* 0x000fe20008011606 */
[----:B------:R-:W-:Y:S01]  /*1840*/  CS2R R18, SRZ ;  /* 0x0000000000127805 */ /* 0x000fe2000001ff00 */
[----:B------:R-:W-:Y:S01]  /*1850*/  USEL UR7, URZ, 0x1, UP0 ;  /* 0x000000013f077887 */ /* 0x000fe20008000000 */
[----:B------:R-:W-:Y:S01]  /*1860*/  CS2R R20, SRZ ;  /* 0x0000000000147805 */ /* 0x000fe2000001ff00 */
[----:B------:R-:W-:Y:S01]  /*1870*/  ULOP3.LUT UR6, UR6, 0x3fff, URZ, 0xc0, !UPT ;  /* 0x00003fff06067892 */ /* 0x000fe2000f8ec03f */
[----:B------:R-:W-:Y:S01]  /*1880*/  CS2R R22, SRZ ;  /* 0x0000000000167805 */ /* 0x000fe2000001ff00 */
[----:B------:R-:W-:Y:S01]  /*1890*/  ULEA UR12, UR5, UR12, 0x8 ;  /* 0x0000000c050c7291 */ /* 0x000fe2000f8e403f */
[----:B------:R-:W-:Y:S01]  /*18a0*/  CS2R R56, SRZ ;  /* 0x0000000000387805 */ /* 0x000fe2000001ff00 */
[----:B------:R-:W-:Y:S01]  /*18b0*/  ULOP3.LUT UR6, UR6, 0x10000, URZ, 0xfc, !UPT ;  /* 0x0001000006067892 */ /* 0x000fe2000f8efc3f */
[----:B------:R-:W-:Y:S01]  /*18c0*/  ISETP.NE.AND P0, PT, RZ, UR7, PT ;  /* 0x00000007ff007c0c */ /* 0x000fe2000bf05270 */
[----:B------:R-:W-:Y:S01]  /*18d0*/  UMOV UR13, 0xc0000010 ;  /* 0xc0000010000d7882 */ /* 0x000fe20000000000 */
[----:B------:R-:W-:Y:S01]  /*18e0*/  UMOV UR15, 0xc0000010 ;  /* 0xc0000010000f7882 */ /* 0x000fe20000000000 */
[----:B------:R-:W-:Y:S01]  /*18f0*/  ULEA UR14, UR5, UR6, 0x7 ;  /* 0x00000006050e7291 */ /* 0x000fe2000f8e383f */
[----:B------:R-:W-:-:S02]  /*1900*/  CS2R R58, SRZ ;  /* 0x00000000003a7805 */ /* 0x000fc4000001ff00 */
[----:B------:R-:W-:Y:S01]  /*1910*/  CS2R R60, SRZ ;  /* 0x00000000003c7805 */ /* 0x000fe2000001ff00 */
[----:B------:R-:W-:Y:S01]  /*1920*/  UMOV UR6, 0x1 ;  /* 0x0000000100067882 */ /* 0x000fe20000000000 */
[----:B------:R-:W-:Y:S02]  /*1930*/  CS2R R62, SRZ ;  /* 0x00000000003e7805 */ /* 0x000fe4000001ff00 */
[----:B------:R-:W-:Y:S02]  /*1940*/  CS2R R64, SRZ ;  /* 0x0000000000407805 */ /* 0x000fe4000001ff00 */
[----:B------:R-:W-:Y:S01]  /*1950*/  CS2R R66, SRZ ;  /* 0x0000000000427805 */ /* 0x000fe2000001ff00 */
[----:B------:R-:W-:Y:S01]  /*1960*/  IMAD.MOV.U32 R68, RZ, RZ, RZ ;  /* 0x000000ffff447224 */ /* 0x000fe200078e00ff */
[----:B------:R-:W-:Y:S01]  /*1970*/  CS2R R70, SRZ ;  /* 0x0000000000467805 */ /* 0x000fe2000001ff00 */
[----:B------:R-:W-:Y:S01]  /*1980*/  QGMMA.64x64x32.F32.E4M3.E4M3 R24, gdesc[UR12], RZ, !UPT, gsb0 ;  /* 0x00e000000c1879f3 */ /* 0x000fe2000c0008ff */
[----:B------:R-:W-:-:S02]  /*1990*/  CS2R R72, SRZ ;  /* 0x0000000000487805 */ /* 0x000fc4000001ff00 */
[----:B------:R-:W-:Y:S02]  /*19a0*/  CS2R R74, SRZ ;  /* 0x00000000004a7805 */ /* 0x000fe4000001ff00 */
[----:B------:R-:W-:Y:S02]  /*19b0*/  CS2R R76, SRZ ;  /* 0x00000000004c7805 */ /* 0x000fe4000001ff00 */
[----:B------:R-:W-:Y:S01]  /*19c0*/  CS2R R78, SRZ ;  /* 0x00000000004e7805 */ /* 0x000fe2000001ff00 */
[----:B------:R-:W-:Y:S06]  /*19d0*/  @!P0 BRA `(.L_x_19) ;  /* 0x0000000000888947 */ /* 0x000fec0003800000 */
[----:B------:R-:W-:Y:S02]  /*19e0*/  WARPGROUP.DEPBAR.LE gsb0, 0x0 ;  /* 0x00008000000079c5 */ /* 0x000fe40000010000 */
[----:B------:R-:W-:-:S01]  /*19f0*/  FADD R79, RZ, R24 ;  /* 0x00000018ff4f7221 */ /* 0x000fc20000000000 */
[----:B------:R-:W-:Y:S01]  /*1a00*/  FADD R78, RZ, R25 ;  /* 0x00000019ff4e7221 */ /* 0x000fe20000000000 */
        /* <DEDUP_REMOVED lines=30> */
[----:B------:R-:W-:-:S06]  /*1bf0*/  UMOV UR6, URZ ;  /* 0x0000003f00067c82 */ /* 0x000fcc0008000000 */
.L_x_19:
[----:B------:R-:W-:-:S04]  /*1c00*/  UIADD3 UR16, UR5, 0x1, URZ ;  /* 0x0000000105107890 */ /* 0x000fc8000fffe03f */
[----:B------:R-:W-:-:S04]  /*1c10*/  UISETP.NE.AND UP0, UPT, UR16, 0x25, UPT ;  /* 0x000000251000788c */ /* 0x000fc8000bf05270 */
[----:B------:R-:W-:Y:S02]  /*1c20*/  USEL UR8, URZ, 0x1, UP0 ;  /* 0x000000013f087887 */ /* 0x000fe40008000000 */
[----:B------:R-:W-:Y:S02]  /*1c30*/  USEL UR16, UR16, URZ, UP0 ;  /* 0x0000003f10107287 */ /* 0x000fe40008000000 */
[----:B------:R-:W-:-:S06]  /*1c40*/  ULOP3.LUT UR8, UR4, UR8, URZ, 0x3c, !UPT ;  /* 0x0000000804087292 */ /* 0x000fcc000f8e3c3f */
[----:B------:R-:W-:Y:S01]  /*1c50*/  IMAD.U32 R9, RZ, RZ, UR8 ;  /* 0x00000008ff097e24 */ /* 0x000fe2000f8e00ff */
[----:B------:R-:W-:-:S06]  /*1c60*/  UMOV UR8, 0x1 ;  /* 0x0000000100087882 */ /* 0x000fcc0000000000 */
.L_x_14:
[----:B------:R-:W-:-:S04]  /*1c70*/  UISETP.LT.AND UP0, UPT, UR9, 0x1, UPT ;  /* 0x000000010900788c */ /* 0x000fc8000bf01270 */
[----:B------:R-:W-:-:S04]  /*1c80*/  USEL UR12, UR9, 0x1, UP0 ;  /* 0x00000001090c7887 */ /* 0x000fc80008000000 */
[----:B------:R-:W-:-:S04]  /*1c90*/  UIADD3 UR12, UR9, -UR12, URZ ;  /* 0x8000000c090c7290 */ /* 0x000fc8000fffe03f */
[----:B------:R-:W-:-:S06]  /*1ca0*/  UISETP.GE.AND UP0, UPT, UR12, 0x1, UPT ;  /* 0x000000010c00788c */ /* 0x000fcc000bf06270 */
[----:B------:R-:W-:-:S13]  /*1cb0*/  PLOP3.LUT P0, PT, PT, PT, UP0, 0x80, 0x0 ;  /* 0x000000000000781c */ /* 0x000fda0003f0f008 */
[----:B------:R-:W-:Y:S05]  /*1cc0*/  @!P0 BRA `(.L_x_20) ;  /* 0x0000000400708947 */ /* 0x000fea0003800000 */
[----:B01----:R-:W-:Y:S01]  /*1cd0*/  IMAD.U32 R6, RZ, RZ, UR12 ;  /* 0x0000000cff067e24 */ /* 0x003fe2000f8e00ff */
[----:B------:R-:W-:Y:S01]  /*1ce0*/  UMOV UR17, UR5 ;  /* 0x0000000500117c82 */ /* 0x000fe20008000000 */
[----:B------:R-:W-:-:S05]  /*1cf0*/  ULDC UR20, c[0x0][0x50c] ;  /* 0x0001430000147ab9 */ /* 0x000fca0000000800 */
.L_x_28:
[----:B------:R-:W-:-:S13]  /*1d00*/  ISETP.NE.AND P1, PT, R80, 0x3, PT ;  /* 0x000000035000780c */ /* 0x000fda0003f25270 */
[----:B01----:R-:W-:Y:S05]  /*1d10*/  @!P1 BRA `(.L_x_21) ;  /* 0x0000000000049947 */ /* 0x003fea0003800000 */
[----:B------:R-:W-:Y:S01]  /*1d20*/  BPT.TRAP 0x1 ;  /* 0x000000040000795c */ /* 0x000fe20000300000 */
.L_x_21:
[----:B------:R-:W0:Y:S01]  /*1d30*/  S2UR UR12, SR_CgaCtaId ;  /* 0x00000000000c79c3 */ /* 0x000e220000008800 */
[----:B------:R-:W-:Y:S01]  /*1d40*/  UMOV UR10, 0x400 ;  /* 0x00000400000a7882 */ /* 0x000fe20000000000 */
[----:B------:R-:W-:Y:S01]  /*1d50*/  SHF.L.U32 R7, R9, 0x1f, RZ ;  /* 0x0000001f09077819 */ /* 0x000fe200000006ff */
[----:B0-----:R-:W-:-:S04]  /*1d60*/  ULEA UR10, UR12, UR10, 0x18 ;  /* 0x0000000a0c0a7291 */ /* 0x001fc8000f8ec03f */
[----:B------:R-:W-:-:S09]  /*1d70*/  ULEA UR12, UR16, UR10, 0x3 ;  /* 0x0000000a100c7291 */ /* 0x000fd2000f8e183f */
[----:B------:R0:W1:Y:S01]  /*1d80*/  SYNCS.PHASECHK.TRANS64.TRYWAIT P0, [UR12], R7 ;  /* 0x00000007ff0075a7 */ /* 0x000062000800014c */
[----:B------:R-:W-:Y:S05]  /*1d90*/  @!P1 BRA `(.L_x_22) ;  /* 0x0000000000049947 */ /* 0x000fea0003800000 */
[----:B------:R-:W-:Y:S01]  /*1da0*/  BPT.TRAP 0x1 ;  /* 0x000000040000795c */ /* 0x000fe20000300000 */
.L_x_22:
[----:B-1----:R-:W-:Y:S05]  /*1db0*/  @P0 BRA `(.L_x_23) ;  /* 0x0000000000080947 */ /* 0x002fea0003800000 */
[----:B------:R-:W1:Y:S02]  /*1dc0*/  SYNCS.PHASECHK.TRANS64.TRYWAIT P0, [UR12], R7 ;  /* 0x00000007ff0075a7 */ /* 0x000e64000800014c */
[----:B-1----:R-:W-:Y:S05]  /*1dd0*/  @!P0 BRA `(.L_x_24) ;  /* 0x0000006000748947 */ /* 0x002fea0003800000 */
.L_x_23:
[----:B------:R-:W-:Y:S01]  /*1de0*/  UIADD3 UR12, UR10, 0x25300, URZ ;  /* 0x000253000a0c7890 */ /* 0x000fe2000fffe03f */
[----:B------:R-:W-:Y:S01]  /*1df0*/  WARPGROUP.ARRIVE ;  /* 0x00000000000079c5 */ /* 0x000fe20000000000 */
[----:B------:R-:W-:Y:S02]  /*1e00*/  UISETP.NE.AND UP0, UPT, UR7, URZ, UPT ;  /* 0x0000003f0700728c */ /* 0x000fe4000bf05270 */
[----:B------:R-:W-:Y:S02]  /*1e10*/  USHF.R.U32.HI UR12, URZ, 0x4, UR12 ;  /* 0x000000043f0c7899 */ /* 0x000fe4000801160c */
[----:B------:R-:W-:Y:S02]  /*1e20*/  USEL UR8, UR8, URZ, !UP0 ;  /* 0x0000003f08087287 */ /* 0x000fe4000c000000 */
[----:B------:R-:W-:Y:S02]  /*1e30*/  ULOP3.LUT UR7, UR12, 0x3fff, URZ, 0xc0, !UPT ;  /* 0x00003fff0c077892 */ /* 0x000fe4000f8ec03f */
[----:B------:R-:W-:-:S02]  /*1e40*/  ULOP3.LUT UR12, UR11, 0x10000, URZ, 0xfc, !UPT ;  /* 0x000100000b0c7892 */ /* 0x000fc4000f8efc3f */
[----:B------:R-:W-:Y:S02]  /*1e50*/  ULOP3.LUT UR7, UR7, 0x10000, URZ, 0xfc, !UPT ;  /* 0x0001000007077892 */ /* 0x000fe4000f8efc3f */
[----:B------:R-:W-:Y:S02]  /*1e60*/  UISETP.NE.U32.AND UP0, UPT, UR8, URZ, UPT ;  /* 0x0000003f0800728c */ /* 0x000fe4000bf05070 */
[----:B------:R-:W-:Y:S02]  /*1e70*/  ULEA UR12, UR16, UR12, 0x8 ;  /* 0x0000000c100c7291 */ /* 0x000fe4000f8e403f */
[----:B------:R-:W-:Y:S01]  /*1e80*/  ULEA UR14, UR16, UR7, 0x7 ;  /* 0x00000007100e7291 */ /* 0x000fe2000f8e383f */
[----:B------:R-:W-:Y:S01]  /*1e90*/  UMOV UR13, 0xc0000010 ;  /* 0xc0000010000d7882 */ /* 0x000fe20000000000 */
[----:B------:R-:W-:Y:S01]  /*1ea0*/  UMOV UR15, 0xc0000010 ;  /* 0xc0000010000f7882 */ /* 0x000fe20000000000 */
[----:B------:R-:W-:-:S06]  /*1eb0*/  UIADD3 UR6, UR6, 0x1, URZ ;  /* 0x0000000106067890 */ /* 0x000fcc000fffe03f */
[----:B------:R-:W-:Y:S01]  /*1ec0*/  QGMMA.64x64x32.F32.E4M3.E4M3 R24, gdesc[UR12], R24, UP0, gsb0 ;  /* 0x00e000000c1879f3 */ /* 0x000fe2000b800818 */
[----:B------:R-:W-:-:S04]  /*1ed0*/  UISETP.NE.AND UP0, UPT, UR6, UR20, UPT ;  /* 0x000000140600728c */ /* 0x000fc8000bf05270 */
[----:B------:R-:W-:-:S06]  /*1ee0*/  USEL UR7, URZ, 0x1, UP0 ;  /* 0x000000013f077887 */ /* 0x000fcc0008000000 */
[----:B------:R-:W-:Y:S01]  /*1ef0*/  ISETP.NE.AND P0, PT, RZ, UR7, PT ;  /* 0x00000007ff007c0c */ /* 0x000fe2000bf05270 */
[----:B------:R-:W-:-:S12]  /*1f00*/  WARPGROUP.DEPBAR.LE gsb0, 0x1 ;  /* 0x00008000000079c5 */ /* 0x000fd80000010100 */
[----:B------:R-:W-:Y:S05]  /*1f10*/  @!P0 BRA `(.L_x_25) ;  /* 0x0000000000888947 */ /* 0x000fea0003800000 */
[----:B------:R-:W-:Y:S02]  /*1f20*/  WARPGROUP.DEPBAR.LE gsb0, 0x0 ;  /* 0x00008000000079c5 */ /* 0x000fe40000010000 */
[----:B------:R-:W-:-:S01]  /*1f30*/  FADD R79, R24, R79 ;  /* 0x0000004f184f7221 */ /* 0x000fc20000000000 */
[----:B------:R-:W-:Y:S01]  /*1f40*/  FADD R78, R25, R78 ;  /* 0x0000004e194e7221 */ /* 0x000fe20000000000 */
        /* <DEDUP_REMOVED lines=30> */
[----:B------:R-:W-:-:S06]  /*2130*/  UMOV UR6, URZ ;  /* 0x0000003f00067c82 */ /* 0x000fcc0008000000 */
.L_x_25:
[----:B------:R-:W-:Y:S05]  /*2140*/  @!P1 BRA `(.L_x_26) ;  /* 0x0000000000049947 */ /* 0x000fea0003800000 */
[----:B------:R-:W-:Y:S01]  /*2150*/  BPT.TRAP 0x1 ;  /* 0x000000040000795c */ /* 0x000fe20000300000 */
.L_x_26:
[----:B------:R-:W-:Y:S01]  /*2160*/  ULEA UR8, UR17, UR10, 0x3 ;  /* 0x0000000a11087291 */ /* 0x000fe2000f8e183f */
[----:B------:R-:W-:-:S03]  /*2170*/  ISETP.GT.U32.AND P0, PT, R4, 0x1, PT ;  /* 0x000000010400780c */ /* 0x000fc60003f04070 */
[----:B------:R-:W-:-:S04]  /*2180*/  UIADD3 UR8, UR8, 0x128, URZ ;  /* 0x0000012808087890 */ /* 0x000fc8000fffe03f */
[----:B------:R-:W-:-:S09]  /*2190*/  UPRMT UR8, URZ, 0x654, UR8 ;  /* 0x000006543f087896 */ /* 0x000fd20008000008 */
[----:B------:R-:W-:Y:S01]  /*21a0*/  SYNCS.ARRIVE.TRANS64.RED.A1T0 RZ, [UR8], RZ ;  /* 0x000000ffffff79a7 */ /* 0x000fe20008100408 */
[----:B------:R-:W-:Y:S05]  /*21b0*/  @P0 BRA `(.L_x_27) ;  /* 0x0000000000040947 */ /* 0x000fea0003800000 */
[----:B------:R-:W-:Y:S01]  /*21c0*/  BPT.TRAP 0x1 ;  /* 0x000000040000795c */ /* 0x000fe20000300000 */
.L_x_27:
[----:B------:R-:W-:Y:S01]  /*21d0*/  UIADD3 UR16, UR16, 0x1, URZ ;  /* 0x0000000110107890 */ /* 0x000fe2000fffe03f */
[C---:B------:R-:W-:Y:S01]  /*21e0*/  ISETP.GT.AND P0, PT, R6.reuse, 0x1, PT ;  /* 0x000000010600780c */ /* 0x040fe20003f04270 */
[----:B------:R-:W-:Y:S01]  /*21f0*/  UIADD3 UR17, UR17, 0x1, URZ ;  /* 0x0000000111117890 */ /* 0x000fe2000fffe03f */
[----:B------:R-:W-:Y:S01]  /*2200*/  VIADD R6, R6, 0xffffffff ;  /* 0xffffffff06067836 */ /* 0x000fe20000000000 */
[----:B------:R-:W-:Y:S02]  /*2210*/  UISETP.NE.AND UP0, UPT, UR16, 0x25, UPT ;  /* 0x000000251000788c */ /* 0x000fe4000bf05270 */
[----:B------:R-:W-:Y:S02]  /*2220*/  UISETP.NE.AND UP1, UPT, UR17, 0x25, UPT ;  /* 0x000000251100788c */ /* 0x000fe4000bf25270 */
[----:B------:R-:W-:Y:S02]  /*2230*/  USEL UR8, URZ, 0x1, UP0 ;  /* 0x000000013f087887 */ /* 0x000fe40008000000 */
[----:B------:R-:W-:-:S02]  /*2240*/  USEL UR16, UR16, URZ, UP0 ;  /* 0x0000003f10107287 */ /* 0x000fc40008000000 */
[----:B------:R-:W-:Y:S02]  /*2250*/  USEL UR17, UR17, URZ, UP1 ;  /* 0x0000003f11117287 */ /* 0x000fe40008800000 */
[----:B------:R-:W-:Y:S01]  /*2260*/  LOP3.LUT R9, R9, UR8, RZ, 0x3c, !PT ;  /* 0x0000000809097c12 */ /* 0x000fe2000f8e3cff */
[----:B------:R-:W-:Y:S01]  /*2270*/  UMOV UR8, 0x1 ;  /* 0x0000000100087882 */ /* 0x000fe20000000000 */
[----:B------:R-:W-:Y:S08]  /*2280*/  @P0 BRA `(.L_x_28) ;  /* 0xfffffff8009c0947 */ /* 0x000ff0000383ffff */
.L_x_20:
[----:B------:R-:W-:Y:S01]  /*2290*/  UISETP.NE.AND UP0, UPT, UR6, URZ, UPT ;  /* 0x0000003f0600728c */ /* 0x000fe2000bf05270 */
[----:B01----:R-:W0:Y:S03]  /*22a0*/  LDC R6, c[0x0][0x28c] ;  /* 0x0000a300ff067b82 */ /* 0x003e260000000800 */
[----:B------:R-:W-:-:S06]  /*22b0*/  USEL UR6, URZ, 0x1, !UP0 ;  /* 0x000000013f067887 */ /* 0x000fcc000c000000 */
[----:B------:R-:W-:Y:S02]  /*22c0*/  ISETP.NE.AND P0, PT, RZ, UR6, PT ;  /* 0x00000006ff007c0c */ /* 0x000fe4000bf05270 */
[----:B0-----:R-:W-:-:S11]  /*22d0*/  ISETP.GE.AND P1, PT, R6, 0x1, PT ;  /* 0x000000010600780c */ /* 0x001fd60003f26270 */
[----:B------:R-:W-:Y:S05]  /*22e0*/  @!P0 BRA `(.L_x_29) ;  /* 0x0000000000848947 */ /* 0x000fea0003800000 */
[----:B------:R-:W-:Y:S02]  /*22f0*/  WARPGROUP.DEPBAR.LE gsb0, 0x0 ;  /* 0x00008000000079c5 */ /* 0x000fe40000010000 */
[----:B------:R-:W-:Y:S01]  /*2300*/  FADD R79, R24, R79 ;  /* 0x0000004f184f7221 */ /* 0x000fe20000000000 */
        /* <DEDUP_REMOVED lines=30> */
[----:B------:R-:W-:-:S07]  /*24f0*/  FADD R14, R14, R55 ;  /* 0x000000370e0e7221 */ /* 0x000fce0000000000 */
.L_x_29:
[----:B------:R-:W-:Y:S02]  /*2500*/  WARPGROUP.DEPBAR.LE gsb0, 0x0 ;  /* 0x00008000000079c5 */ /* 0x000fe40000010000 */
[----:B------:R-:W-:Y:S05]  /*2510*/  @!P1 BRA `(.L_x_30) ;  /* 0x0000000000489947 */ /* 0x000fea0003800000 */
[----:B------:R-:W-:-:S13]  /*2520*/  ISETP.NE.AND P0, PT, R80, 0x3, PT ;  /* 0x000000035000780c */ /* 0x000fda0003f05270 */
[----:B------:R-:W-:Y:S05]  /*2530*/  @!P0 BRA `(.L_x_31) ;  /* 0x0000000000048947 */ /* 0x000fea0003800000 */
[----:B------:R-:W-:Y:S01]  /*2540*/  BPT.TRAP 0x1 ;  /* 0x000000040000795c */ /* 0x000fe20000300000 */
.L_x_31:
[----:B------:R-:W-:Y:S01]  /*2550*/  UISETP.LT.AND UP0, UPT, UR9, 0x1, UPT ;  /* 0x000000010900788c */ /* 0x000fe2000bf01270 */
[----:B------:R-:W-:-:S03]  /*2560*/  ISETP.GT.U32.AND P0, PT, R4, 0x1, PT ;  /* 0x000000010400780c */ /* 0x000fc60003f04070 */
[----:B------:R-:W-:-:S04]  /*2570*/  USEL UR8, UR9, 0x1, UP0 ;  /* 0x0000000109087887 */ /* 0x000fc80008000000 */
[----:B------:R-:W-:-:S04]  /*2580*/  UIADD3 UR8, UR5, UR9, -UR8 ;  /* 0x0000000905087290 */ /* 0x000fc8000fffe808 */
[----:B------:R-:W-:-:S04]  /*2590*/  UIMAD.WIDE.U32 UR6, UR8, -0x45306eb3, URZ ;  /* 0xbacf914d080678a5 */ /* 0x000fc8000f8e003f */
[----:B------:R-:W-:-:S04]  /*25a0*/  UIADD3 UR6, UR8, -UR7, URZ ;  /* 0x8000000708067290 */ /* 0x000fc8000fffe03f */
[----:B------:R-:W-:-:S04]  /*25b0*/  ULEA.HI UR6, UR6, UR7, URZ, 0x1f ;  /* 0x0000000706067291 */ /* 0x000fc8000f8ff83f */
[----:B------:R-:W-:-:S04]  /*25c0*/  USHF.R.U32.HI UR6, URZ, 0x5, UR6 ;  /* 0x000000053f067899 */ /* 0x000fc80008011606 */
[----:B------:R-:W-:-:S04]  /*25d0*/  UIMAD UR6, UR6, -0x25, UR8 ;  /* 0xffffffdb060678a4 */ /* 0x000fc8000f8e0208 */
[----:B------:R-:W-:-:S04]  /*25e0*/  ULEA UR6, UR6, UR10, 0x3 ;  /* 0x0000000a06067291 */ /* 0x000fc8000f8e183f */
[----:B------:R-:W-:-:S04]  /*25f0*/  UIADD3 UR6, UR6, 0x128, URZ ;  /* 0x0000012806067890 */ /* 0x000fc8000fffe03f */
[----:B------:R-:W-:-:S09]  /*2600*/  UPRMT UR6, URZ, 0x654, UR6 ;  /* 0x000006543f067896 */ /* 0x000fd20008000006 */
[----:B------:R-:W-:Y:S01]  /*2610*/  SYNCS.ARRIVE.TRANS64.RED.A1T0 RZ, [UR6], RZ ;  /* 0x000000ffffff79a7 */ /* 0x000fe20008100406 */
[----:B------:R-:W-:Y:S05]  /*2620*/  @P0 BRA `(.L_x_30) ;  /* 0x0000000000040947 */ /* 0x000fea0003800000 */
[----:B------:R-:W-:Y:S01]  /*2630*/  BPT.TRAP 0x1 ;  /* 0x000000040000795c */ /* 0x000fe20000300000 */
.L_x_30:
[----:B------:R-:W0:Y:S01]  /*2640*/  LDC R24, c[0x0][0x288] ;  /* 0x0000a200ff187b82 */ /* 0x000e220000000800 */
[--C-:B------:R-:W-:Y:S01]  /*2650*/  SHF.R.U32.HI R6, RZ, 0x2, R2.reuse ;  /* 0x00000002ff067819 */ /* 0x100fe20000011602 */
[----:B------:R-:W-:Y:S01]  /*2660*/  IMAD.SHL.U32 R17, R12, 0x40, RZ ;  /* 0x000000400c117824 */ /* 0x000fe200078e00ff */
[C---:B------:R-:W-:Y:S01]  /*2670*/  LOP3.LUT R8, R2.reuse, 0x60, RZ, 0xc0, !PT ;  /* 0x0000006002087812 */ /* 0x040fe200078ec0ff */
[----:B------:R-:W-:Y:S01]  /*2680*/  UIADD3 UR8, UR9, UR5, URZ ;  /* 0x0000000509087290 */ /* 0x000fe2000fffe03f */
[----:B------:R-:W-:Y:S01]  /*2690*/  SHF.R.U32.HI R9, RZ, 0x7, R2 ;  /* 0x00000007ff097819 */ /* 0x000fe20000011602 */
[----:B------:R-:W-:Y:S01]  /*26a0*/  IMAD.SHL.U32 R12, R2, 0x2, RZ ;  /* 0x00000002020c7824 */ /* 0x000fe200078e00ff */
[----:B------:R-:W-:Y:S01]  /*26b0*/  LOP3.LUT R7, R6, 0x7, RZ, 0xc0, !PT ;  /* 0x0000000706077812 */ /* 0x000fe200078ec0ff */
[----:B------:R-:W-:Y:S01]  /*26c0*/  UISETP.GT.U32.AND UP0, UPT, UR8, 0x24, UPT ;  /* 0x000000240800788c */ /* 0x000fe2000bf04070 */
[----:B------:R-:W-:Y:S01]  /*26d0*/  SHF.R.U32.HI R8, RZ, 0x1, R8 ;  /* 0x00000001ff087819 */ /* 0x000fe20000011608 */
[----:B------:R-:W-:Y:S01]  /*26e0*/  UIMAD.WIDE.U32 UR6, UR8, -0x45306eb3, URZ ;  /* 0xbacf914d080678a5 */ /* 0x000fe2000f8e003f */
[----:B------:R-:W-:Y:S01]  /*26f0*/  LOP3.LUT R6, R9, 0x1, RZ, 0xc0, !PT ;  /* 0x0000000109067812 */ /* 0x000fe200078ec0ff */
[----:B------:R-:W-:Y:S01]  /*2700*/  ULDC UR12, c[0x0][0x284] ;  /* 0x0000a100000c7ab9 */ /* 0x000fe20000000800 */
[----:B------:R-:W-:Y:S01]  /*2710*/  IADD3 R13, RZ, -R8, -R7 ;  /* 0x80000008ff0d7210 */ /* 0x000fe20007ffe807 */
[----:B------:R-:W-:Y:S01]  /*2720*/  UISETP.LT.U32.AND UP0, UPT, UR9, 0x25, UP0 ;  /* 0x000000250900788c */ /* 0x000fe20008701070 */
[----:B------:R-:W-:Y:S01]  /*2730*/  SHF.R.S32.HI R32, RZ, 0x1f, R69 ;  /* 0x0000001fff207819 */ /* 0x000fe20000011445 */
[C---:B------:R-:W-:Y:S01]  /*2740*/  IMAD.SHL.U32 R26, R6.reuse, 0x40, RZ ;  /* 0x00000040061a7824 */ /* 0x040fe200078e00ff */
[----:B------:R-:W-:Y:S01]  /*2750*/  UIADD3 UR5, UR8, -UR7, URZ ;  /* 0x8000000708057290 */ /* 0x000fe2000fffe03f */
[----:B------:R-:W-:Y:S01]  /*2760*/  IMAD R25, R6, -0x40, R13 ;  /* 0xffffffc006197824 */ /* 0x000fe200078e020d */
[----:B------:R-:W-:Y:S01]  /*2770*/  LOP3.LUT R6, R2, 0x3, RZ, 0xc0, !PT ;  /* 0x0000000302067812 */ /* 0x000fe200078ec0ff */
[----:B------:R-:W-:Y:S01]  /*2780*/  UISETP.GE.U32.AND UP1, UPT, UR9, 0x25, UPT ;  /* 0x000000250900788c */ /* 0x000fe2000bf26070 */
[----:B------:R-:W-:Y:S01]  /*2790*/  LOP3.LUT R9, R26, 0x40, R7, 0xe2, !PT ;  /* 0x000000401a097812 */ /* 0x000fe200078ee207 */
[----:B------:R-:W-:Y:S01]  /*27a0*/  USEL UR6, URZ, 0x1, !UP0 ;  /* 0x000000013f067887 */ /* 0x000fe2000c000000 */
[C---:B------:R-:W-:Y:S01]  /*27b0*/  LOP3.LUT R12, R17.reuse, 0x6, R12, 0xf8, !PT ;  /* 0x00000006110c7812 */ /* 0x040fe200078ef80c */
[----:B0-----:R-:W-:Y:S01]  /*27c0*/  IMAD R26, R6, -0x2, R24 ;  /* 0xfffffffe061a7824 */ /* 0x001fe200078e0218 */
[----:B------:R-:W-:Y:S01]  /*27d0*/  ISETP.GE.AND P0, PT, R17, R24, PT ;  /* 0x000000181100720c */ /* 0x000fe20003f06270 */
[----:B------:R-:W-:Y:S01]  /*27e0*/  IMAD.SHL.U32 R24, R16, 0x80, RZ ;  /* 0x0000008010187824 */ /* 0x000fe200078e00ff */
[----:B------:R-:W-:Y:S01]  /*27f0*/  ULEA.HI UR5, UR5, UR7, URZ, 0x1f ;  /* 0x0000000705057291 */ /* 0x000fe2000f8ff83f */
[----:B------:R-:W-:Y:S01]  /*2800*/  SHF.R.S32.HI R13, RZ, 0x1f, R12 ;  /* 0x0000001fff0d7819 */ /* 0x000fe2000001140c */
[----:B------:R-:W-:Y:S01]  /*2810*/  ULDC.64 UR10, c[0x0][0x5d0] ;  /* 0x00017400000a7ab9 */ /* 0x000fe20000000a00 */
[----:B------:R-:W-:Y:S01]  /*2820*/  ULOP3.LUT UR4, UR4, UR6, URZ, 0x3c, !UPT ;  /* 0x0000000604047292 */ /* 0x000fe2000f8e3c3f */
[----:B------:R-:W-:Y:S01]  /*2830*/  ISETP.GE.OR P0, PT, R24, UR12, P0 ;  /* 0x0000000c18007c0c */ /* 0x000fe20008706670 */
[----:B------:R-:W-:Y:S01]  /*2840*/  IMAD R6, R32, UR10, RZ ;  /* 0x0000000a20067c24 */ /* 0x000fe2000f8e02ff */
[----:B------:R-:W-:Y:S01]  /*2850*/  USHF.R.U32.HI UR5, URZ, 0x5, UR5 ;  /* 0x000000053f057899 */ /* 0x000fe20008011605 */
[----:B------:R-:W-:Y:S01]  /*2860*/  IMAD.WIDE R28, R16, 0x80, RZ ;  /* 0x00000080101c7825 */ /* 0x000fe200078e02ff */
[----:B------:R-:W-:-:S02]  /*2870*/  IADD3 R25, -R24, UR12, R25 ;  /* 0x0000000c18197c10 */ /* 0x000fc4000fffe119 */
[----:B------:R-:W-:Y:S01]  /*2880*/  @UP1 ULOP3.LUT UR4, UR4, 0x1, UR5, 0x78, !UPT ;  /* 0x0000000104041892 */ /* 0x000fe2000f8e7805 */
[C---:B------:R-:W-:Y:S01]  /*2890*/  IMAD R27, R69.reuse, UR11, R6 ;  /* 0x0000000b451b7c24 */ /* 0x040fe2000f8e0206 */
[----:B------:R-:W-:Y:S01]  /*28a0*/  UIMAD UR5, UR5, -0x25, UR8 ;  /* 0xffffffdb050578a4 */ /* 0x000fe2000f8e0208 */
[----:B------:R-:W-:Y:S01]  /*28b0*/  IMAD.WIDE.U32 R6, R69, UR10, R12 ;  /* 0x0000000a45067c25 */ /* 0x000fe2000f8e000c */
[----:B------:R-:W-:-:S03]  /*28c0*/  LOP3.LUT R33, R28, R9, R8, 0xfe, !PT ;  /* 0x000000091c217212 */ /* 0x000fc600078efe08 */
[----:B------:R-:W-:Y:S02]  /*28d0*/  IMAD.IADD R7, R7, 0x1, R27 ;  /* 0x0000000107077824 */ /* 0x000fe400078e021b */
[----:B------:R-:W-:Y:S02]  /*28e0*/  IMAD.IADD R26, R26, 0x1, -R17 ;  /* 0x000000011a1a7824 */ /* 0x000fe400078e0a11 */
[----:B------:R-:W-:Y:S01]  /*28f0*/  IMAD.MOV.U32 R24, RZ, RZ, -0x1 ;  /* 0xffffffffff187424 */ /* 0x000fe200078e00ff */
[----:B------:R-:W-:Y:S06]  /*2900*/  @P0 BRA `(.L_x_32) ;  /* 0x0000002400940947 */ /* 0x000fec0003800000 */
[----:B------:R-:W0:Y:S01]  /*2910*/  LDC.64 R30, c[0x0][0x5c8] ;  /* 0x00017200ff1e7b82 */ /* 0x000e220000000a00 */
[----:B------:R-:W-:Y:S01]  /*2920*/  ULDC.64 UR6, c[0x0][0x5c0] ;  /* 0x0001700000067ab9 */ /* 0x000fe20000000a00 */
[----:B------:R-:W-:Y:S01]  /*2930*/  BSSY B0, `(.L_x_32) ;  /* 0x0000262000007945 */ /* 0x000fe20003800000 */
[-C--:B0-----:R-:W-:Y:S02]  /*2940*/  IMAD R8, R29, R30.reuse, RZ ;  /* 0x0000001e1d087224 */ /* 0x081fe400078e02ff */
[----:B------:R-:W-:-:S04]  /*2950*/  IMAD.WIDE.U32 R6, R33, R30, R6 ;  /* 0x0000001e21067225 */ /* 0x000fc800078e0006 */
[----:B------:R-:W-:Y:S01]  /*2960*/  IMAD R17, R33, R31, R8 ;  /* 0x0000001f21117224 */ /* 0x000fe200078e0208 */
[----:B------:R-:W-:Y:S02]  /*2970*/  LEA R9, P0, R30, R6, 0x3 ;  /* 0x000000061e097211 */ /* 0x000fe400078018ff */
[----:B------:R-:W-:Y:S01]  /*2980*/  IADD3 R8, P1, R6, UR6, RZ ;  /* 0x0000000606087c10 */ /* 0x000fe2000ff3e0ff */
[----:B------:R-:W-:Y:S01]  /*2990*/  IMAD.IADD R17, R7, 0x1, R17 ;  /* 0x0000000107117824 */ /* 0x000fe200078e0211 */
[----:B------:R-:W-:-:S04]  /*29a0*/  IADD3 R6, P2, R9, UR6, RZ ;  /* 0x0000000609067c10 */ /* 0x000fc8000ff5e0ff */
[----:B------:R-:W-:Y:S02]  /*29b0*/  LEA.HI.X R7, R30, R17, R31, 0x3, P0 ;  /* 0x000000111e077211 */ /* 0x000fe400000f1c1f */
[----:B----45:R-:W-:Y:S02]  /*29c0*/  FSETP.NEU.AND P0, PT, R10, RZ, PT ;  /* 0x000000ff0a00720b */ /* 0x030fe40003f0d000 */
[----:B------:R-:W-:Y:S02]  /*29d0*/  IADD3.X R9, R17, UR7, RZ, P1, !PT ;  /* 0x0000000711097c10 */ /* 0x000fe40008ffe4ff */
[----:B------:R-:W-:-:S09]  /*29e0*/  IADD3.X R7, R7, UR7, RZ, P2, !PT ;  /* 0x0000000707077c10 */ /* 0x000fd200097fe4ff */
[----:B------:R-:W-:Y:S05]  /*29f0*/  @!P0 BRA `(.L_x_33) ;  /* 0x0000001c00148947 */ /* 0x000fea0003800000 */
[----:B------:R-:W-:Y:S01]  /*2a00*/  ULDC.64 UR6, c[0x0][0x5b8] ;  /* 0x00016e0000067ab9 */ /* 0x000fe20000000a00 */
[----:B------:R-:W-:Y:S01]  /*2a10*/  ISETP.GE.AND P0, PT, R26, 0x1, PT ;  /* 0x000000011a00780c */ /* 0x000fe20003f06270 */
[----:B------:R-:W-:Y:S01]  /*2a20*/  IMAD R30, R32, UR6, RZ ;  /* 0x00000006201e7c24 */ /* 0x000fe2000f8e02ff */
[----:B------:R-:W-:Y:S01]  /*2a30*/  ULDC.64 UR10, c[0x0][0x5a8] ;  /* 0x00016a00000a7ab9 */ /* 0x000fe20000000a00 */
[----:B------:R-:W-:Y:S01]  /*2a40*/  IMAD.WIDE.U32 R16, R69, UR6, R12 ;  /* 0x0000000645107c25 */ /* 0x000fe2000f8e000c */
[----:B------:R-:W-:Y:S01]  /*2a50*/  ISETP.LT.OR P3, PT, R25, 0x1, !P0 ;  /* 0x000000011900780c */ /* 0x000fe20004761670 */
[----:B------:R-:W-:Y:S02]  /*2a60*/  BSSY B1, `(.L_x_34) ;  /* 0x000000c000017945 */ /* 0x000fe40003800000 */
[----:B------:R-:W-:Y:S01]  /*2a70*/  IMAD R69, R69, UR7, R30 ;  /* 0x0000000745457c24 */ /* 0x000fe2000f8e021e */
[----:B------:R-:W-:Y:S02]  /*2a80*/  ULDC.64 UR6, c[0x0][0x5b0] ;  /* 0x00016c0000067ab9 */ /* 0x000fe40000000a00 */
[----:B------:R-:W-:-:S02]  /*2a90*/  IMAD R27, R29, UR6, RZ ;  /* 0x000000061d1b7c24 */ /* 0x000fc4000f8e02ff */
[----:B------:R-:W-:Y:S02]  /*2aa0*/  IMAD.IADD R17, R17, 0x1, R69 ;  /* 0x0000000111117824 */ /* 0x000fe400078e0245 */
[C---:B------:R-:W-:Y:S02]  /*2ab0*/  IMAD R27, R33.reuse, UR7, R27 ;  /* 0x00000007211b7c24 */ /* 0x040fe4000f8e021b */
[----:B------:R-:W-:-:S03]  /*2ac0*/  IMAD.WIDE.U32 R12, R33, UR6, R16 ;  /* 0x00000006210c7c25 */ /* 0x000fc6000f8e0010 */
[----:B------:R-:W-:-:S04]  /*2ad0*/  IADD3 R12, P1, R12, UR10, RZ ;  /* 0x0000000a0c0c7c10 */ /* 0x000fc8000ff3e0ff */
[--C-:B------:R-:W-:Y:S02]  /*2ae0*/  IADD3.X R13, R13, UR11, R27.reuse, P1, !PT ;  /* 0x0000000b0d0d7c10 */ /* 0x100fe40008ffe41b */
[----:B------:R-:W-:Y:S01]  /*2af0*/  PRMT R27, RZ, 0x7610, R27 ;  /* 0x00007610ff1b7816 */ /* 0x000fe2000000001b */
[----:B------:R-:W-:Y:S06]  /*2b00*/  @P3 BRA `(.L_x_35) ;  /* 0x0000000000043947 */ /* 0x000fec0003800000 */
[----:B------:R0:W5:Y:S02]  /*2b10*/  LDG.E.U8 R27, desc[UR18][R12.64] ;  /* 0x000000120c1b7981 */ /* 0x000164000c1e1100 */
.L_x_35:
[----:B------:R-:W-:Y:S05]  /*2b20*/  BSYNC B1 ;  /* 0x0000000000017941 */ /* 0x000fea0003800000 */
.L_x_34:
[----:B-----5:R-:W-:Y:S01]  /*2b30*/  LOP3.LUT R27, R27, 0xff, RZ, 0xc0, !PT ;  /* 0x000000ff1b1b7812 */ /* 0x020fe200078ec0ff */
[----:B------:R-:W-:Y:S01]  /*2b40*/  BSSY B1, `(.L_x_36) ;  /* 0x000000c000017945 */ /* 0x000fe20003800000 */
[----:B------:R-:W-:Y:S02]  /*2b50*/  ISETP.GE.AND P1, PT, R26, 0x2, PT ;  /* 0x000000021a00780c */ /* 0x000fe40003f26270 */
[----:B------:R-:W-:Y:S02]  /*2b60*/  F2FP.F16.E4M3.UNPACK_B R27, R27 ;  /* 0x0000001bff1b723e */ /* 0x000fe400020006ff */
[----:B------:R-:W-:-:S03]  /*2b70*/  ISETP.LT.OR P2, PT, R25, 0x1, !P1 ;  /* 0x000000011900780c */ /* 0x000fc60004f41670 */
[----:B------:R-:W-:-:S05]  /*2b80*/  HADD2.F32 R27, -RZ, R27.H0_H0 ;  /* 0x2000001bff1b7230 */ /* 0x000fca0000004100 */
[----:B------:R-:W-:Y:S01]  /*2b90*/  FMUL R30, R27, R10 ;  /* 0x0000000a1b1e7220 */ /* 0x000fe20000400000 */
[----:B------:R-:W-:-:S03]  /*2ba0*/  PRMT R27, RZ, 0x7610, R27 ;  /* 0x00007610ff1b7816 */ /* 0x000fc6000000001b */
[----:B--2---:R-:W-:-:S05]  /*2bb0*/  FFMA R30, R79, R3, R30 ;  /* 0x000000034f1e7223 */ /* 0x004fca000000001e */
[----:B------:R-:W-:-:S05]  /*2bc0*/  F2FP.SATFINITE.E4M3.F32.PACK_AB_MERGE_C R31, RZ, R30, RZ ;  /* 0x0000001eff1f723e */ /* 0x000fca00048070ff */
[----:B------:R1:W-:Y:S01]  /*2bd0*/  @!P3 STG.E.U8 desc[UR18][R8.64], R31 ;  /* 0x0000001f0800b986 */ /* 0x0003e2000c101112 */
[----:B------:R-:W-:Y:S05]  /*2be0*/  @P2 BRA `(.L_x_37) ;  /* 0x0000000000042947 */ /* 0x000fea0003800000 */
[----:B------:R2:W5:Y:S02]  /*2bf0*/  LDG.E.U8 R27, desc[UR18][R12.64+0x1] ;  /* 0x000001120c1b7981 */ /* 0x000564000c1e1100 */
.L_x_37:
[----:B------:R-:W-:Y:S05]  /*2c00*/  BSYNC B1 ;  /* 0x0000000000017941 */ /* 0x000fea0003800000 */
.L_x_36:
[----:B-----5:R-:W-:Y:S01]  /*2c10*/  LOP3.LUT R27, R27, 0xff, RZ, 0xc0, !PT ;  /* 0x000000ff1b1b7812 */ /* 0x020fe200078ec0ff */
[----:B------:R-:W-:Y:S01]  /*2c20*/  BSSY B1, `(.L_x_38) ;  /* 0x0000012000017945 */ /* 0x000fe20003800000 */
[----:B-1----:R-:W-:Y:S02]  /*2c30*/  IADD3 R31, P3, R33, 0x8, RZ ;  /* 0x00000008211f7810 */ /* 0x002fe40007f7e0ff */
[----:B------:R-:W-:Y:S02]  /*2c40*/  F2FP.F16.E4M3.UNPACK_B R27, R27 ;  /* 0x0000001bff1b723e */ /* 0x000fe400020006ff */
[----:B------:R-:W-:Y:S01]  /*2c50*/  ISETP.LT.OR P0, PT, R25, 0x9, !P0 ;  /* 0x000000091900780c */ /* 0x000fe20004701670 */
[----:B------:R-:W-:Y:S02]  /*2c60*/  IMAD.X R28, RZ, RZ, R29, P3 ;  /* 0x000000ffff1c7224 */ /* 0x000fe400018e061d */
[----:B------:R-:W-:Y:S02]  /*2c70*/  HADD2.F32 R27, -RZ, R27.H0_H0 ;  /* 0x2000001bff1b7230 */ /* 0x000fe40000004100 */
[----:B------:R-:W-:-:S02]  /*2c80*/  IMAD R28, R28, UR6, RZ ;  /* 0x000000061c1c7c24 */ /* 0x000fc4000f8e02ff */
[----:B------:R-:W-:-:S04]  /*2c90*/  IMAD.WIDE.U32 R16, R31, UR6, R16 ;  /* 0x000000061f107c25 */ /* 0x000fc8000f8e0010 */
[----:B------:R-:W-:Y:S01]  /*2ca0*/  FMUL R27, R27, R10 ;  /* 0x0000000a1b1b7220 */ /* 0x000fe20000400000 */
[----:B------:R-:W-:-:S03]  /*2cb0*/  IMAD R31, R31, UR7, R28 ;  /* 0x000000071f1f7c24 */ /* 0x000fc6000f8e021c */
[----:B------:R-:W-:Y:S01]  /*2cc0*/  FFMA R27, R78, R3, R27 ;  /* 0x000000034e1b7223 */ /* 0x000fe2000000001b */
[----:B------:R-:W-:-:S04]  /*2cd0*/  IADD3 R16, P3, R16, UR10, RZ ;  /* 0x0000000a10107c10 */ /* 0x000fc8000ff7e0ff */
[----:B------:R-:W-:Y:S02]  /*2ce0*/  F2FP.SATFINITE.E4M3.F32.PACK_AB_MERGE_C R29, RZ, R27, RZ ;  /* 0x0000001bff1d723e */ /* 0x000fe400048070ff */
[----:B------:R-:W-:Y:S02]  /*2cf0*/  IADD3.X R17, R17, UR11, R31, P3, !PT ;  /* 0x0000000b11117c10 */ /* 0x000fe40009ffe41f */
[----:B------:R-:W-:Y:S01]  /*2d00*/  PRMT R27, RZ, 0x7610, R27 ;  /* 0x00007610ff1b7816 */ /* 0x000fe2000000001b */
[----:B------:R1:W-:Y:S01]  /*2d10*/  @!P2 STG.E.U8 desc[UR18][R8.64+0x1], R29 ;  /* 0x0000011d0800a986 */ /* 0x0003e2000c101112 */
[----:B------:R-:W-:Y:S05]  /*2d20*/  @P0 BRA `(.L_x_39) ;  /* 0x0000000000040947 */ /* 0x000fea0003800000 */
[----:B------:R3:W5:Y:S02]  /*2d30*/  LDG.E.U8 R27, desc[UR18][R16.64] ;  /* 0x00000012101b7981 */ /* 0x000764000c1e1100 */
.L_x_39:
[----:B------:R-:W-:Y:S05]  /*2d40*/  BSYNC B1 ;  /* 0x0000000000017941 */ /* 0x000fea0003800000 */
.L_x_38:
[----:B-----5:R-:W-:Y:S01]  /*2d50*/  LOP3.LUT R27, R27, 0xff, RZ, 0xc0, !PT ;  /* 0x000000ff1b1b7812 */ /* 0x020fe200078ec0ff */
[----:B------:R-:W-:Y:S01]  /*2d60*/  BSSY B1, `(.L_x_40) ;  /* 0x000000b000017945 */ /* 0x000fe20003800000 */
[----:B------:R-:W-:Y:S02]  /*2d70*/  ISETP.LT.OR P1, PT, R25, 0x9, !P1 ;  /* 0x000000091900780c */ /* 0x000fe40004f21670 */
[----:B------:R-:W-:-:S05]  /*2d80*/  F2FP.F16.E4M3.UNPACK_B R27, R27 ;  /* 0x0000001bff1b723e */ /* 0x000fca00020006ff */
[----:B------:R-:W-:-:S05]  /*2d90*/  HADD2.F32 R27, -RZ, R27.H0_H0 ;  /* 0x2000001bff1b7230 */ /* 0x000fca0000004100 */
[----:B------:R-:W-:Y:S01]  /*2da0*/  FMUL R28, R27, R10 ;  /* 0x0000000a1b1c7220 */ /* 0x000fe20000400000 */
[----:B------:R-:W-:-:S03]  /*2db0*/  PRMT R27, RZ, 0x7610, R27 ;  /* 0x00007610ff1b7816 */ /* 0x000fc6000000001b */
[----:B------:R-:W-:-:S05]  /*2dc0*/  FFMA R28, R77, R3, R28 ;  /* 0x000000034d1c7223 */ /* 0x000fca000000001c */
[----:B-1----:R-:W-:-:S05]  /*2dd0*/  F2FP.SATFINITE.E4M3.F32.PACK_AB_MERGE_C R29, RZ, R28, RZ ;  /* 0x0000001cff1d723e */ /* 0x002fca00048070ff */
[----:B------:R1:W-:Y:S01]  /*2de0*/  @!P0 STG.E.U8 desc[UR18][R6.64], R29 ;  /* 0x0000001d06008986 */ /* 0x0003e2000c101112 */
[----:B------:R-:W-:Y:S05]  /*2df0*/  @P1 BRA `(.L_x_41) ;  /* 0x0000000000041947 */ /* 0x000fea0003800000 */
[----:B------:R4:W5:Y:S02]  /*2e00*/  LDG.E.U8 R27, desc[UR18][R16.64+0x1] ;  /* 0x00000112101b7981 */ /* 0x000964000c1e1100 */
.L_x_41:
[----:B------:R-:W-:Y:S05]  /*2e10*/  BSYNC B1 ;  /* 0x0000000000017941 */ /* 0x000fea0003800000 */
.L_x_40:
[----:B-----5:R-:W-:Y:S01]  /*2e20*/  LOP3.LUT R27, R27, 0xff, RZ, 0xc0, !PT ;  /* 0x000000ff1b1b7812 */ /* 0x020fe200078ec0ff */
[----:B------:R-:W-:Y:S01]  /*2e30*/  BSSY B1, `(.L_x_42) ;  /* 0x000000c000017945 */ /* 0x000fe20003800000 */
[----:B------:R-:W-:Y:S02]  /*2e40*/  ISETP.GE.AND P0, PT, R26, 0x9, PT ;  /* 0x000000091a00780c */ /* 0x000fe40003f06270 */
[----:B------:R-:W-:Y:S02]  /*2e50*/  F2FP.F16.E4M3.UNPACK_B R27, R27 ;  /* 0x0000001bff1b723e */ /* 0x000fe400020006ff */
[----:B------:R-:W-:-:S03]  /*2e60*/  ISETP.LT.OR P2, PT, R25, 0x1, !P0 ;  /* 0x000000011900780c */ /* 0x000fc60004741670 */
[----:B------:R-:W-:-:S05]  /*2e70*/  HADD2.F32 R27, -RZ, R27.H0_H0 ;  /* 0x2000001bff1b7230 */ /* 0x000fca0000004100 */
[----:B------:R-:W-:-:S04]  /*2e80*/  FMUL R27, R27, R10 ;  /* 0x0000000a1b1b7220 */ /* 0x000fc80000400000 */
[----:B------:R-:W-:-:S05]  /*2e90*/  FFMA R27, R76, R3, R27 ;  /* 0x000000034c1b7223 */ /* 0x000fca000000001b */
[----:B-1----:R-:W-:Y:S02]  /*2ea0*/  F2FP.SATFINITE.E4M3.F32.PACK_AB_MERGE_C R29, RZ, R27, RZ ;  /* 0x0000001bff1d723e */ /* 0x002fe400048070ff */
[----:B------:R-:W-:-:S03]  /*2eb0*/  PRMT R27, RZ, 0x7610, R27 ;  /* 0x00007610ff1b7816 */ /* 0x000fc6000000001b */
[----:B------:R1:W-:Y:S01]  /*2ec0*/  @!P1 STG.E.U8 desc[UR18][R6.64+0x1], R29 ;  /* 0x0000011d06009986 */ /* 0x0003e2000c101112 */
[----:B------:R-:W-:Y:S05]  /*2ed0*/  @P2 BRA `(.L_x_43) ;  /* 0x0000000000042947 */ /* 0x000fea0003800000 */
[----:B------:R0:W5:Y:S02]  /*2ee0*/  LDG.E.U8 R27, desc[UR18][R12.64+0x8] ;  /* 0x000008120c1b7981 */ /* 0x000164000c1e1100 */
.L_x_43:
[----:B------:R-:W-:Y:S05]  /*2ef0*/  BSYNC B1 ;  /* 0x0000000000017941 */ /* 0x000fea0003800000 */
.L_x_42:
        /* <DEDUP_REMOVED lines=13> */
.L_x_45:
[----:B------:R-:W-:Y:S05]  /*2fd0*/  BSYNC B1 ;  /* 0x0000000000017941 */ /* 0x000fea0003800000 */
.L_x_44:
[----:B-----5:R-:W-:Y:S01]  /*2fe0*/  LOP3.LUT R27, R27, 0xff, RZ, 0xc0, !PT ;  /* 0x000000ff1b1b7812 */ /* 0x020fe200078ec0ff */
[----:B------:R-:W-:Y:S01]  /*2ff0*/  BSSY B1, `(.L_x_46) ;  /* 0x000000b000017945 */ /* 0x000fe20003800000 */
[----:B------:R-:W-:Y:S02]  /*3000*/  ISETP.LT.OR P0, PT, R25, 0x9, !P0 ;  /* 0x000000091900780c */ /* 0x000fe40004701670 */
[----:B------:R-:W-:-:S05]  /*3010*/  F2FP.F16.E4M3.UNPACK_B R27, R27 ;  /* 0x0000001bff1b723e */ /* 0x000fca00020006ff */
        /* <DEDUP_REMOVED lines=8> */
.L_x_47:
[----:B------:R-:W-:Y:S05]  /*30a0*/  BSYNC B1 ;  /* 0x0000000000017941 */ /* 0x000fea0003800000 */
.L_x_46:
        /* <DEDUP_REMOVED lines=12> */
.L_x_49:
[----:B------:R-:W-:Y:S05]  /*3170*/  BSYNC B1 ;  /* 0x0000000000017941 */ /* 0x000fea0003800000 */
.L_x_48:
        /* <DEDUP_REMOVED lines=13> */
.L_x_51:
[----:B------:R-:W-:Y:S05]  /*3250*/  BSYNC B1 ;  /* 0x0000000000017941 */ /* 0x000fea0003800000 */
.L_x_50:
        /* <DEDUP_REMOVED lines=13> */
.L_x_53:
[----:B------:R-:W-:Y:S05]  /*3330*/  BSYNC B1 ;  /* 0x0000000000017941 */ /* 0x000fea0003800000 */
.L_x_52:
        /* <DEDUP_REMOVED lines=12> */
.L_x_55:
[----:B------:R-:W-:Y:S05]  /*3400*/  BSYNC B1 ;  /* 0x0000000000017941 */ /* 0x000fea0003800000 */
.L_x_54:
        /* <DEDUP_REMOVED lines=12> */
.L_x_57:
[----:B------:R-:W-:Y:S05]  /*34d0*/  BSYNC B1 ;  /* 0x0000000000017941 */ /* 0x000fea0003800000 */
.L_x_56:
        /* <DEDUP_REMOVED lines=13> */
.L_x_59:
[----:B------:R-:W-:Y:S05]  /*35b0*/  BSYNC B1 ;  /* 0x0000000000017941 */ /* 0x000fea0003800000 */
.L_x_58:
        /* <DEDUP_REMOVED lines=13> */
.L_x_61:
[----:B------:R-:W-:Y:S05]  /*3690*/  BSYNC B1 ;  /* 0x0000000000017941 */ /* 0x000fea0003800000 */
.L_x_60:
        /* <DEDUP_REMOVED lines=12> */
.L_x_63:
[----:B------:R-:W-:Y:S05]  /*3760*/  BSYNC B1 ;  /* 0x0000000000017941 */ /* 0x000fea0003800000 */
.L_x_62:
        /* <DEDUP_REMOVED lines=12> */
.L_x_65:
[----:B------:R-:W-:Y:S05]  /*3830*/  BSYNC B1 ;  /* 0x0000000000017941 */ /* 0x000fea0003800000 */
.L_x_64:
        /* <DEDUP_REMOVED lines=13> */
.L_x_67:
[----:B------:R-:W-:Y:S05]  /*3910*/  BSYNC B1 ;  /* 0x0000000000017941 */ /* 0x000fea0003800000 */
.L_x_66:
        /* <DEDUP_REMOVED lines=13> */
.L_x_69:
[----:B------:R-:W-:Y:S05]  /*39f0*/  BSYNC B1 ;  /* 0x0000000000017941 */ /* 0x000fea0003800000 */
.L_x_68:
        /* <DEDUP_REMOVED lines=12> */
.L_x_71:
[----:B------:R-:W-:Y:S05]  /*3ac0*/  BSYNC B1 ;  /* 0x0000000000017941 */ /* 0x000fea0003800000 */
.L_x_70:
        /* <DEDUP_REMOVED lines=12> */
.L_x_73:
[----:B------:R-:W-:Y:S05]  /*3b90*/  BSYNC B1 ;  /* 0x0000000000017941 */ /* 0x000fea0003800000 */
.L_x_72:
        /* <DEDUP_REMOVED lines=13> */
.L_x_75:
[----:B------:R-:W-:Y:S05]  /*3c70*/  BSYNC B1 ;  /* 0x0000000000017941 */ /* 0x000fea0003800000 */
.L_x_74:
        /* <DEDUP_REMOVED lines=13> */
.L_x_77:
[----:B------:R-:W-:Y:S05]  /*3d50*/  BSYNC B1 ;  /* 0x0000000000017941 */ /* 0x000fea0003800000 */
.L_x_76:
        /* <DEDUP_REMOVED lines=12> */
.L_x_79:
[----:B------:R-:W-:Y:S05]  /*3e20*/  BSYNC B1 ;  /* 0x0000000000017941 */ /* 0x000fea0003800000 */
.L_x_78:
[----:B-----5:R-:W-:Y:S01]  /*3e30*/  LOP3.LUT R27, R27, 0xff, RZ, 0xc0, !PT ;  /* 0x000000ff1b1b7812 */ /* 0x020fe200078ec0ff */
[----:B------:R-:W-:Y:S01]  /*3e40*/  BSSY B1, `(.L_x_80) ;  /* 0x000000b000017945 */ /* 0x000fe20003800000 */
[----:B------:R-:W-:Y:S02]  /*3e50*/  ISETP.LT.OR P1, PT, R25, 0x9, !P1 ;  /* 0x000000091900780c */ /* 0x000fe40004f21670 */
[----:B------:R-:W-:-:S05]  /*3e60*/  F2FP.F16.E4M3.UNPACK_B R27, R27 ;  /* 0x0000001bff1b723e */ /* 0x000fca00020006ff */
[----:B------:R-:W-:-:S05]  /*3e70*/  HADD2.F32 R27, -RZ, R27.H0_H0 ;  /* 0x2000001bff1b7230 */ /* 0x000fca0000004100 */
[----:B------:R-:W-:-:S04]  /*3e80*/  FMUL R28, R27, R10 ;  /* 0x0000000a1b1c7220 */ /* 0x000fc80000400000 */
[----:B------:R-:W-:Y:S01]  /*3e90*/  FFMA R28, R23, R3, R28 ;  /* 0x00000003171c7223 */ /* 0x000fe2000000001c */
[----:B------:R-:W-:-:S04]  /*3ea0*/  PRMT R23, RZ, 0x7610, R23 ;  /* 0x00007610ff177816 */ /* 0x000fc80000000017 */
[----:B------:R-:W-:-:S05]  /*3eb0*/  F2FP.SATFINITE.E4M3.F32.PACK_AB_MERGE_C R27, RZ, R28, RZ ;  /* 0x0000001cff1b723e */ /* 0x000fca00048070ff */
[----:B------:R0:W-:Y:S01]  /*3ec0*/  @!P0 STG.E.U8 desc[UR18][R6.64+0x28], R27 ;  /* 0x0000281b06008986 */ /* 0x0001e2000c101112 */
[----:B------:R-:W-:Y:S05]  /*3ed0*/  @P1 BRA `(.L_x_81) ;  /* 0x0000000000041947 */ /* 0x000fea0003800000 */
[----:B------:R0:W5:Y:S02]  /*3ee0*/  LDG.E.U8 R23, desc[UR18][R16.64+0x29] ;  /* 0x0000291210177981 */ /* 0x000164000c1e1100 */
.L_x_81:
[----:B------:R-:W-:Y:S05]  /*3ef0*/  BSYNC B1 ;  /* 0x0000000000017941 */ /* 0x000fea0003800000 */
.L_x_80:
        /* <DEDUP_REMOVED lines=8> */
[----:B0-----:R-:W-:Y:S02]  /*3f80*/  F2FP.SATFINITE.E4M3.F32.PACK_AB_MERGE_C R27, RZ, R23, RZ ;  /* 0x00000017ff1b723e */ /* 0x001fe400048070ff */
[----:B------:R-:W-:-:S03]  /*3f90*/  PRMT R23, RZ, 0x7610, R23 ;  /* 0x00007610ff177816 */ /* 0x000fc60000000017 */
[----:B------:R0:W-:Y:S01]  /*3fa0*/  @!P1 STG.E.U8 desc[UR18][R6.64+0x29], R27 ;  /* 0x0000291b06009986 */ /* 0x0001e2000c101112 */
[----:B------:R-:W-:Y:S05]  /*3fb0*/  @P2 BRA `(.L_x_83) ;  /* 0x0000000000042947 */ /* 0x000fea0003800000 */
[----:B------:R0:W5:Y:S02]  /*3fc0*/  LDG.E.U8 R23, desc[UR18][R12.64+0x30] ;  /* 0x000030120c177981 */ /* 0x000164000c1e1100 */
.L_x_83:
[----:B------:R-:W-:Y:S05]  /*3fd0*/  BSYNC B1 ;  /* 0x0000000000017941 */ /* 0x000fea0003800000 */
.L_x_82:
[----:B-----5:R-:W-:Y:S01]  /*3fe0*/  LOP3.LUT R23, R23, 0xff, RZ, 0xc0, !PT ;  /* 0x000000ff17177812 */ /* 0x020fe200078ec0ff */
[----:B------:R-:W-:Y:S01]  /*3ff0*/  BSSY B1, `(.L_x_84) ;  /* 0x000000c000017945 */ /* 0x000fe20003800000 */
[----:B------:R-:W-:Y:S02]  /*4000*/  ISETP.GE.AND P1, PT, R26, 0x32, PT ;  /* 0x000000321a00780c */ /* 0x000fe40003f26270 */
[----:B------:R-:W-:Y:S02]  /*4010*/  F2FP.F16.E4M3.UNPACK_B R23, R23 ;  /* 0x00000017ff17723e */ /* 0x000fe400020006ff */
[----:B------:R-:W-:-:S03]  /*4020*/  ISETP.LT.OR P3, PT, R25, 0x1, !P1 ;  /* 0x000000011900780c */ /* 0x000fc60004f61670 */
        /* <DEDUP_REMOVED lines=8> */
.L_x_85:
[----:B------:R-:W-:Y:S05]  /*40b0*/  BSYNC B1 ;  /* 0x0000000000017941 */ /* 0x000fea0003800000 */
.L_x_84:
[----:B-----5:R-:W-:Y:S01]  /*40c0*/  LOP3.LUT R21, R21, 0xff, RZ, 0xc0, !PT ;  /* 0x000000ff15157812 */ /* 0x020fe200078ec0ff */
[----:B------:R-:W-:Y:S01]  /*40d0*/  BSSY B1, `(.L_x_86) ;  /* 0x000000b000017945 */ /* 0x000fe20003800000 */
[----:B------:R-:W-:Y:S02]  /*40e0*/  ISETP.LT.OR P0, PT, R25, 0x9, !P0 ;  /* 0x000000091900780c */ /* 0x000fe40004701670 */
[----:B------:R-:W-:-:S05]  /*40f0*/  F2FP.F16.E4M3.UNPACK_B R21, R21 ;  /* 0x00000015ff15723e */ /* 0x000fca00020006ff */
        /* <DEDUP_REMOVED lines=8> */
.L_x_87:
[----:B------:R-:W-:Y:S05]  /*4180*/  BSYNC B1 ;  /* 0x0000000000017941 */ /* 0x000fea0003800000 */
.L_x_86:
        /* <DEDUP_REMOVED lines=12> */
.L_x_89:
[----:B------:R-:W-:Y:S05]  /*4250*/  BSYNC B1 ;  /* 0x0000000000017941 */ /* 0x000fea0003800000 */
.L_x_88:
        /* <DEDUP_REMOVED lines=13> */
.L_x_91:
[----:B------:R-:W-:Y:S05]  /*4330*/  BSYNC B1 ;  /* 0x0000000000017941 */ /* 0x000fea0003800000 */
.L_x_90:
        /* <DEDUP_REMOVED lines=13> */
.L_x_93:
[----:B------:R-:W-:Y:S05]  /*4410*/  BSYNC B1 ;  /* 0x0000000000017941 */ /* 0x000fea0003800000 */
.L_x_92:
[----:B-----5:R-:W-:Y:S01]  /*4420*/  LOP3.LUT R15, R15, 0xff, RZ, 0xc0, !PT ;  /* 0x000000ff0f0f7812 */ /* 0x020fe200078ec0ff */
[----:B------:R-:W-:Y:S01]  /*4430*/  BSSY B1, `(.L_x_94) ;  /* 0x000000b000017945 */ /* 0x000fe20003800000 */
[----:B------:R-:W-:Y:S02]  /*4440*/  ISETP.LT.OR P0, PT, R25, 0x9, !P0 ;  /* 0x000000091900780c */ /* 0x000fe40004701670 */
[----:B------:R-:W-:Y:S02]  /*4450*/  F2FP.F16.E4M3.UNPACK_B R15, R15 ;  /* 0x0000000fff0f723e */ /* 0x000fe400020006ff */
[----:B0-2---:R-:W-:-:S03]  /*4460*/  PRMT R12, RZ, 0x7610, R12 ;  /* 0x00007610ff0c7816 */ /* 0x005fc6000000000c */
[----:B------:R-:W-:-:S05]  /*4470*/  HADD2.F32 R15, -RZ, R15.H0_H0 ;  /* 0x2000000fff0f7230 */ /* 0x000fca0000004100 */
[----:B------:R-:W-:-:S04]  /*4480*/  FMUL R15, R15, R10 ;  /* 0x0000000a0f0f7220 */ /* 0x000fc80000400000 */
[----:B------:R-:W-:-:S05]  /*4490*/  FFMA R15, R18, R3, R15 ;  /* 0x00000003120f7223 */ /* 0x000fca000000000f */
[----:B------:R-:W-:-:S05]  /*44a0*/  F2FP.SATFINITE.E4M3.F32.PACK_AB_MERGE_C R15, RZ, R15, RZ ;  /* 0x0000000fff0f723e */ /* 0x000fca00048070ff */
[----:B------:R0:W-:Y:S01]  /*44b0*/  @!P3 STG.E.U8 desc[UR18][R8.64+0x39], R15 ;  /* 0x0000390f0800b986 */ /* 0x0001e2000c101112 */
[----:B------:R-:W-:Y:S05]  /*44c0*/  @P0 BRA `(.L_x_95) ;  /* 0x0000000000040947 */ /* 0x000fea0003800000 */
[----:B------:R2:W5:Y:S02]  /*44d0*/  LDG.E.U8 R12, desc[UR18][R16.64+0x38] ;  /* 0x00003812100c7981 */ /* 0x000564000c1e1100 */
.L_x_95:
[----:B------:R-:W-:Y:S05]  /*44e0*/  BSYNC B1 ;  /* 0x0000000000017941 */ /* 0x000fea0003800000 */
.L_x_94:
[----:B-----5:R-:W-:Y:S01]  /*44f0*/  LOP3.LUT R12, R12, 0xff, RZ, 0xc0, !PT ;  /* 0x000000ff0c0c7812 */ /* 0x020fe200078ec0ff */
[----:B------:R-:W-:Y:S01]  /*4500*/  BSSY B1, `(.L_x_96) ;  /* 0x000000b000017945 */ /* 0x000fe20003800000 */
[----:B------:R-:W-:Y:S02]  /*4510*/  ISETP.LT.OR P1, PT, R25, 0x9, !P1 ;  /* 0x000000091900780c */ /* 0x000fe40004f21670 */
[----:B------:R-:W-:-:S05]  /*4520*/  F2FP.F16.E4M3.UNPACK_B R12, R12 ;  /* 0x0000000cff0c723e */ /* 0x000fca00020006ff */
[----:B01----:R-:W-:-:S05]  /*4530*/  HADD2.F32 R9, -RZ, R12.H0_H0 ;  /* 0x2000000cff097230 */ /* 0x003fca0000004100 */
[----:B------:R-:W-:-:S04]  /*4540*/  FMUL R8, R9, R10 ;  /* 0x0000000a09087220 */ /* 0x000fc80000400000 */
[----:B------:R-:W-:-:S05]  /*4550*/  FFMA R8, R11, R3, R8 ;  /* 0x000000030b087223 */ /* 0x000fca0000000008 */
[----:B------:R-:W-:Y:S02]  /*4560*/  F2FP.SATFINITE.E4M3.F32.PACK_AB_MERGE_C R9, RZ, R8, RZ ;  /* 0x00000008ff09723e */ /* 0x000fe400048070ff */
[----:B------:R-:W-:-:S03]  /*4570*/  PRMT R8, RZ, 0x7610, R8 ;  /* 0x00007610ff087816 */ /* 0x000fc60000000008 */
[----:B------:R0:W-:Y:S01]  /*4580*/  @!P0 STG.E.U8 desc[UR18][R6.64+0x38], R9 ;  /* 0x0000380906008986 */ /* 0x0001e2000c101112 */
[----:B------:R-:W-:Y:S05]  /*4590*/  @P1 BRA `(.L_x_97) ;  /* 0x0000000000041947 */ /* 0x000fea0003800000 */
[----:B------:R1:W5:Y:S02]  /*45a0*/  LDG.E.U8 R8, desc[UR18][R16.64+0x39] ;  /* 0x0000391210087981 */ /* 0x000364000c1e1100 */
.L_x_97:
[----:B------:R-:W-:Y:S05]  /*45b0*/  BSYNC B1 ;  /* 0x0000000000017941 */ /* 0x000fea0003800000 */
.L_x_96:
[----:B------:R-:W-:Y:S05]  /*45c0*/  @P1 BRA `(.L_x_98) ;  /* 0x0000000800601947 */ /* 0x000fea0003800000 */
[----:B-----5:R-:W-:-:S04]  /*45d0*/  LOP3.LUT R8, R8, 0xff, RZ, 0xc0, !PT ;  /* 0x000000ff08087812 */ /* 0x020fc800078ec0ff */
[----:B------:R-:W-:-:S05]  /*45e0*/  F2FP.F16.E4M3.UNPACK_B R8, R8 ;  /* 0x00000008ff08723e */ /* 0x000fca00020006ff */
[----:B0-----:R-:W-:-:S05]  /*45f0*/  HADD2.F32 R9, -RZ, R8.H0_H0 ;  /* 0x20000008ff097230 */ /* 0x001fca0000004100 */
[----:B------:R-:W-:-:S04]  /*4600*/  FMUL R9, R9, R10 ;  /* 0x0000000a09097220 */ /* 0x000fc80000400000 */
[----:B------:R-:W-:-:S05]  /*4610*/  FFMA R9, R14, R3, R9 ;  /* 0x000000030e097223 */ /* 0x000fca0000000009 */
[----:B------:R-:W-:-:S05]  /*4620*/  F2FP.SATFINITE.E4M3.F32.PACK_AB_MERGE_C R9, RZ, R9, RZ ;  /* 0x00000009ff09723e */ /* 0x000fca00048070ff */
[----:B------:R0:W-:Y:S01]  /*4630*/  STG.E.U8 desc[UR18][R6.64+0x39], R9 ;  /* 0x0000390906007986 */ /* 0x0001e2000c101112 */
[----:B------:R-:W-:Y:S05]  /*4640*/  BRA `(.L_x_98) ;  /* 0x0000000800407947 */ /* 0x000fea0003800000 */
.L_x_33:
[C---:B------:R-:W-:Y:S01]  /*4650*/  ISETP.GE.AND P3, PT, R26.reuse, 0x1, PT ;  /* 0x000000011a00780c */ /* 0x040fe20003f66270 */
[-C--:B--2---:R-:W-:Y:S01]  /*4660*/  FMUL R79, R79, R3.reuse ;  /* 0x000000034f4f7220 */ /* 0x084fe20000400000 */
[----:B------:R-:W-:Y:S01]  /*4670*/  ISETP.GE.AND P0, PT, R26, 0x2, PT ;  /* 0x000000021a00780c */ /* 0x000fe20003f06270 */
[-C--:B------:R-:W-:Y:S01]  /*4680*/  FMUL R78, R78, R3.reuse ;  /* 0x000000034e4e7220 */ /* 0x080fe20000400000 */
[----:B------:R-:W-:Y:S01]  /*4690*/  ISETP.LT.OR P1, PT, R25, 0x1, !P3 ;  /* 0x000000011900780c */ /* 0x000fe20005f21670 */
[-C--:B------:R-:W-:Y:S01]  /*46a0*/  FMUL R77, R77, R3.reuse ;  /* 0x000000034d4d7220 */ /* 0x080fe20000400000 */
[C---:B------:R-:W-:Y:S01]  /*46b0*/  ISETP.LT.OR P2, PT, R25.reuse, 0x1, !P0 ;  /* 0x000000011900780c */ /* 0x040fe20004741670 */
[-C--:B------:R-:W-:Y:S01]  /*46c0*/  FMUL R76, R76, R3.reuse ;  /* 0x000000034c4c7220 */ /* 0x080fe20000400000 */
[----:B------:R-:W-:Y:S01]  /*46d0*/  ISETP.LT.OR P3, PT, R25, 0x9, !P3 ;  /* 0x000000091900780c */ /* 0x000fe20005f61670 */
[----:B------:R-:W-:Y:S01]  /*46e0*/  FMUL R75, R75, R3 ;  /* 0x000000034b4b7220 */ /* 0x000fe20000400000 */
[----:B------:R-:W-:Y:S01]  /*46f0*/  F2FP.SATFINITE.E4M3.F32.PACK_AB_MERGE_C R79, RZ, R79, RZ ;  /* 0x0000004fff4f723e */ /* 0x000fe200048070ff */
[-C--:B------:R-:W-:Y:S01]  /*4700*/  FMUL R74, R74, R3.reuse ;  /* 0x000000034a4a7220 */ /* 0x080fe20000400000 */
[----:B------:R-:W-:Y:S01]  /*4710*/  F2FP.SATFINITE.E4M3.F32.PACK_AB_MERGE_C R13, RZ, R78, RZ ;  /* 0x0000004eff0d723e */ /* 0x000fe200048070ff */
[----:B------:R-:W-:Y:S01]  /*4720*/  FMUL R73, R73, R3 ;  /* 0x0000000349497220 */ /* 0x000fe20000400000 */
[----:B------:R-:W-:Y:S01]  /*4730*/  F2FP.SATFINITE.E4M3.F32.PACK_AB_MERGE_C R77, RZ, R77, RZ ;  /* 0x0000004dff4d723e */ /* 0x000fe200048070ff */
[-C--:B------:R-:W-:Y:S01]  /*4740*/  FMUL R72, R72, R3.reuse ;  /* 0x0000000348487220 */ /* 0x080fe20000400000 */
[----:B------:R-:W-:Y:S01]  /*4750*/  ISETP.LT.OR P0, PT, R25, 0x9, !P0 ;  /* 0x000000091900780c */ /* 0x000fe20004701670 */
[----:B------:R-:W-:Y:S01]  /*4760*/  @!P1 STG.E.U8 desc[UR18][R8.64], R79 ;  /* 0x0000004f08009986 */ /* 0x000fe2000c101112 */
[C---:B------:R-:W-:Y:S01]  /*4770*/  ISETP.GE.AND P1, PT, R26.reuse, 0x9, PT ;  /* 0x000000091a00780c */ /* 0x040fe20003f26270 */
[----:B------:R-:W-:Y:S01]  /*4780*/  FMUL R71, R71, R3 ;  /* 0x0000000347477220 */ /* 0x000fe20000400000 */
[----:B------:R-:W-:Y:S01]  /*4790*/  F2FP.SATFINITE.E4M3.F32.PACK_AB_MERGE_C R75, RZ, R75, RZ ;  /* 0x0000004bff4b723e */ /* 0x000fe200048070ff */
[----:B------:R0:W-:Y:S01]  /*47a0*/  @!P2 STG.E.U8 desc[UR18][R8.64+0x1], R13 ;  /* 0x0000010d0800a986 */ /* 0x0001e2000c101112 */
[----:B------:R-:W-:Y:S01]  /*47b0*/  ISETP.GE.AND P2, PT, R26, 0xa, PT ;  /* 0x0000000a1a00780c */ /* 0x000fe20003f46270 */
[-C--:B------:R-:W-:Y:S01]  /*47c0*/  FMUL R70, R70, R3.reuse ;  /* 0x0000000346467220 */ /* 0x080fe20000400000 */
[----:B------:R-:W-:Y:S01]  /*47d0*/  F2FP.SATFINITE.E4M3.F32.PACK_AB_MERGE_C R17, RZ, R74, RZ ;  /* 0x0000004aff11723e */ /* 0x000fe200048070ff */
[----:B------:R-:W-:Y:S01]  /*47e0*/  @!P3 STG.E.U8 desc[UR18][R6.64], R77 ;  /* 0x0000004d0600b986 */ /* 0x000fe2000c101112 */
[C---:B------:R-:W-:Y:S01]  /*47f0*/  ISETP.LT.OR P3, PT, R25.reuse, 0x1, !P1 ;  /* 0x000000011900780c */ /* 0x040fe20004f61670 */
[-C--:B------:R-:W-:Y:S01]  /*4800*/  FMUL R68, R68, R3.reuse ;  /* 0x0000000344447220 */ /* 0x080fe20000400000 */
[----:B------:R-:W-:Y:S01]  /*4810*/  ISETP.LT.OR P5, PT, R25, 0x1, !P2 ;  /* 0x000000011900780c */ /* 0x000fe200057a1670 */
[-C--:B------:R-:W-:Y:S01]  /*4820*/  FMUL R67, R67, R3.reuse ;  /* 0x0000000343437220 */ /* 0x080fe20000400000 */
[----:B------:R-:W-:Y:S01]  /*4830*/  ISETP.LT.OR P1, PT, R25, 0x9, !P1 ;  /* 0x000000091900780c */ /* 0x000fe20004f21670 */
[----:B------:R-:W-:Y:S01]  /*4840*/  FMUL R65, R65, R3 ;  /* 0x0000000341417220 */ /* 0x000fe20000400000 */
[----:B------:R-:W-:Y:S01]  /*4850*/  F2FP.SATFINITE.E4M3.F32.PACK_AB_MERGE_C R73, RZ, R73, RZ ;  /* 0x00000049ff49723e */ /* 0x000fe200048070ff */
[-C--:B------:R-:W-:Y:S01]  /*4860*/  FMUL R66, R66, R3.reuse ;  /* 0x0000000342427220 */ /* 0x080fe20000400000 */
[----:B0-----:R-:W-:Y:S01]  /*4870*/  F2FP.SATFINITE.E4M3.F32.PACK_AB_MERGE_C R13, RZ, R76, RZ ;  /* 0x0000004cff0d723e */ /* 0x001fe200048070ff */
[-C--:B------:R-:W-:Y:S01]  /*4880*/  FMUL R64, R64, R3.reuse ;  /* 0x0000000340407220 */ /* 0x080fe20000400000 */
[----:B------:R-:W-:Y:S01]  /*4890*/  ISETP.LT.OR P2, PT, R25, 0x9, !P2 ;  /* 0x000000091900780c */ /* 0x000fe20005741670 */
[-C--:B------:R-:W-:Y:S01]  /*48a0*/  FMUL R63, R63, R3.reuse ;  /* 0x000000033f3f7220 */ /* 0x080fe20000400000 */
[----:B------:R-:W-:Y:S01]  /*48b0*/  F2FP.SATFINITE.E4M3.F32.PACK_AB_MERGE_C R27, RZ, R72, RZ ;  /* 0x00000048ff1b723e */ /* 0x000fe200048070ff */
[----:B------:R0:W-:Y:S01]  /*48c0*/  @!P0 STG.E.U8 desc[UR18][R6.64+0x1], R13 ;  /* 0x0000010d06008986 */ /* 0x0001e2000c101112 */
[C---:B------:R-:W-:Y:S01]  /*48d0*/  ISETP.GE.AND P0, PT, R26.reuse, 0x11, PT ;  /* 0x000000111a00780c */ /* 0x040fe20003f06270 */
[----:B------:R-:W-:Y:S01]  /*48e0*/  FMUL R61, R61, R3 ;  /* 0x000000033d3d7220 */ /* 0x000fe20000400000 */
[----:B------:R-:W-:Y:S01]  /*48f0*/  F2FP.SATFINITE.E4M3.F32.PACK_AB_MERGE_C R71, RZ, R71, RZ ;  /* 0x00000047ff47723e */ /* 0x000fe200048070ff */
[----:B------:R-:W-:Y:S01]  /*4900*/  @!P3 STG.E.U8 desc[UR18][R8.64+0x8], R75 ;  /* 0x0000084b0800b986 */ /* 0x000fe2000c101112 */
[----:B------:R-:W-:Y:S01]  /*4910*/  ISETP.GE.AND P3, PT, R26, 0x12, PT ;  /* 0x000000121a00780c */ /* 0x000fe20003f66270 */
[----:B------:R-:W-:Y:S01]  /*4920*/  FMUL R62, R62, R3 ;  /* 0x000000033e3e7220 */ /* 0x000fe20000400000 */
[----:B------:R-:W-:Y:S01]  /*4930*/  F2FP.SATFINITE.E4M3.F32.PACK_AB_MERGE_C R67, RZ, R67, RZ ;  /* 0x00000043ff43723e */ /* 0x000fe200048070ff */
[----:B------:R1:W-:Y:S01]  /*4940*/  @!P5 STG.E.U8 desc[UR18][R8.64+0x9], R17 ;  /* 0x000009110800d986 */ /* 0x0003e2000c101112 */
[----:B------:R-:W-:Y:S01]  /*4950*/  ISETP.LT.OR P5, PT, R25, 0x1, !P3 ;  /* 0x000000011900780c */ /* 0x000fe20005fa1670 */
[-C--:B------:R-:W-:Y:S01]  /*4960*/  FMUL R59, R59, R3.reuse ;  /* 0x000000033b3b7220 */ /* 0x080fe20000400000 */
[C---:B------:R-:W-:Y:S01]  /*4970*/  ISETP.LT.OR P3, PT, R25.reuse, 0x9, !P3 ;  /* 0x000000091900780c */ /* 0x040fe20005f61670 */
[----:B------:R-:W-:Y:S01]  /*4980*/  @!P1 STG.E.U8 desc[UR18][R6.64+0x8], R73 ;  /* 0x0000084906009986 */ /* 0x000fe2000c101112 */
[----:B------:R-:W-:Y:S01]  /*4990*/  ISETP.LT.OR P1, PT, R25, 0x1, !P0 ;  /* 0x000000011900780c */ /* 0x000fe20004721670 */
[-C--:B------:R-:W-:Y:S01]  /*49a0*/  FMUL R60, R60, R3.reuse ;  /* 0x000000033c3c7220 */ /* 0x080fe20000400000 */
[----:B0-----:R-:W-:Y:S01]  /*49b0*/  F2FP.SATFINITE.E4M3.F32.PACK_AB_MERGE_C R13, RZ, R70, RZ ;  /* 0x00000046ff0d723e */ /* 0x001fe200048070ff */
[----:B------:R-:W-:Y:S01]  /*49c0*/  @!P2 STG.E.U8 desc[UR18][R6.64+0x9], R27 ;  /* 0x0000091b0600a986 */ /* 0x000fe2000c101112 */
[----:B------:R-:W-:Y:S01]  /*49d0*/  ISETP.GE.AND P2, PT, R26, 0x19, PT ;  /* 0x000000191a00780c */ /* 0x000fe20003f46270 */
[-C--:B------:R-:W-:Y:S01]  /*49e0*/  FMUL R57, R57, R3.reuse ;  /* 0x0000000339397220 */ /* 0x080fe20000400000 */
[C---:B------:R-:W-:Y:S01]  /*49f0*/  ISETP.LT.OR P0, PT, R25.reuse, 0x9, !P0 ;  /* 0x000000091900780c */ /* 0x040fe20004701670 */
[-C--:B------:R-:W-:Y:S01]  /*4a00*/  FMUL R58, R58, R3.reuse ;  /* 0x000000033a3a7220 */ /* 0x080fe20000400000 */
[----:B------:R-:W-:Y:S01]  /*4a10*/  ISETP.LT.OR P6, PT, R25, 0x1, !P2 ;  /* 0x000000011900780c */ /* 0x000fe200057c1670 */
[----:B------:R0:W-:Y:S01]  /*4a20*/  @!P5 STG.E.U8 desc[UR18][R8.64+0x11], R13 ;  /* 0x0000110d0800d986 */ /* 0x0001e2000c101112 */
[----:B-1----:R-:W-:Y:S01]  /*4a30*/  F2FP.SATFINITE.E4M3.F32.PACK_AB_MERGE_C R17, RZ, R68, RZ ;  /* 0x00000044ff11723e */ /* 0x002fe200048070ff */
[----:B------:R-:W-:Y:S01]  /*4a40*/  FMUL R56, R56, R3 ;  /* 0x0000000338387220 */ /* 0x000fe20000400000 */
[----:B------:R-:W-:Y:S01]  /*4a50*/  F2FP.SATFINITE.E4M3.F32.PACK_AB_MERGE_C R65, RZ, R65, RZ ;  /* 0x00000041ff41723e */ /* 0x000fe200048070ff */
[----:B------:R-:W-:Y:S01]  /*4a60*/  @!P1 STG.E.U8 desc[UR18][R8.64+0x10], R71 ;  /* 0x0000104708009986 */ /* 0x000fe2000c101112 */
[----:B------:R-:W-:Y:S01]  /*4a70*/  ISETP.GE.AND P1, PT, R26, 0x1a, PT ;  /* 0x0000001a1a00780c */ /* 0x000fe20003f26270 */
[-C--:B------:R-:W-:Y:S01]  /*4a80*/  FMUL R23, R23, R3.reuse ;  /* 0x0000000317177220 */ /* 0x080fe20000400000 */
[C---:B------:R-:W-:Y:S01]  /*4a90*/  ISETP.LT.OR P2, PT, R25.reuse, 0x9, !P2 ;  /* 0x000000091900780c */ /* 0x040fe20005741670 */
[----:B------:R1:W-:Y:S01]  /*4aa0*/  @!P3 STG.E.U8 desc[UR18][R6.64+0x11], R17 ;  /* 0x000011110600b986 */ /* 0x0003e2000c101112 */
[----:B------:R-:W-:Y:S01]  /*4ab0*/  ISETP.LT.OR P5, PT, R25, 0x1, !P1 ;  /* 0x000000011900780c */ /* 0x000fe20004fa1670 */
[-C--:B------:R-:W-:Y:S01]  /*4ac0*/  FMUL R21, R21, R3.reuse ;  /* 0x0000000315157220 */ /* 0x080fe20000400000 */
[----:B------:R-:W-:Y:S01]  /*4ad0*/  ISETP.LT.OR P3, PT, R25, 0x9, !P1 ;  /* 0x000000091900780c */ /* 0x000fe20004f61670 */
[----:B------:R-:W-:Y:S01]  /*4ae0*/  @!P0 STG.E.U8 desc[UR18][R6.64+0x10], R67 ;  /* 0x0000104306008986 */ /* 0x000fe2000c101112 */
[----:B0-----:R-:W-:Y:S01]  /*4af0*/  F2FP.SATFINITE.E4M3.F32.PACK_AB_MERGE_C R13, RZ, R66, RZ ;  /* 0x00000042ff0d723e */ /* 0x001fe200048070ff */
[-C--:B------:R-:W-:Y:S01]  /*4b00*/  FMUL R22, R22, R3.reuse ;  /* 0x0000000316167220 */ /* 0x080fe20000400000 */
[C---:B------:R-:W-:Y:S01]  /*4b10*/  ISETP.GE.AND P0, PT, R26.reuse, 0x21, PT ;  /* 0x000000211a00780c */ /* 0x040fe20003f06270 */
[----:B------:R-:W-:Y:S01]  /*4b20*/  @!P6 STG.E.U8 desc[UR18][R8.64+0x18], R65 ;  /* 0x000018410800e986 */ /* 0x000fe2000c101112 */
[----:B------:R-:W-:Y:S01]  /*4b30*/  ISETP.GE.AND P1, PT, R26, 0x22, PT ;  /* 0x000000221a00780c */ /* 0x000fe20003f26270 */
[-C--:B------:R-:W-:Y:S01]  /*4b40*/  FMUL R19, R19, R3.reuse ;  /* 0x0000000313137220 */ /* 0x080fe20000400000 */
[C---:B------:R-:W-:Y:S01]  /*4b50*/  ISETP.LT.OR P6, PT, R25.reuse, 0x1, !P0 ;  /* 0x000000011900780c */ /* 0x040fe200047c1670 */
[-C--:B------:R-:W-:Y:S01]  /*4b60*/  FMUL R20, R20, R3.reuse ;  /* 0x0000000314147220 */ /* 0x080fe20000400000 */
[----:B-1----:R-:W-:Y:S01]  /*4b70*/  F2FP.SATFINITE.E4M3.F32.PACK_AB_MERGE_C R17, RZ, R64, RZ ;  /* 0x00000040ff11723e */ /* 0x002fe200048070ff */
[----:B------:R0:W-:Y:S01]  /*4b80*/  @!P5 STG.E.U8 desc[UR18][R8.64+0x19], R13 ;  /* 0x0000190d0800d986 */ /* 0x0001e2000c101112 */
[----:B------:R-:W-:Y:S01]  /*4b90*/  ISETP.LT.OR P5, PT, R25, 0x1, !P1 ;  /* 0x000000011900780c */ /* 0x000fe20004fa1670 */
[----:B------:R-:W-:Y:S01]  /*4ba0*/  FMUL R15, R15, R3 ;  /* 0x000000030f0f7220 */ /* 0x000fe20000400000 */
[----:B------:R-:W-:Y:S01]  /*4bb0*/  F2FP.SATFINITE.E4M3.F32.PACK_AB_MERGE_C R63, RZ, R63, RZ ;  /* 0x0000003fff3f723e */ /* 0x000fe200048070ff */
[----:B------:R1:W-:Y:S01]  /*4bc0*/  @!P3 STG.E.U8 desc[UR18][R6.64+0x19], R17 ;  /* 0x000019110600b986 */ /* 0x0003e2000c101112 */
[----:B------:R-:W-:Y:S01]  /*4bd0*/  F2FP.SATFINITE.E4M3.F32.PACK_AB_MERGE_C R61, RZ, R61, RZ ;  /* 0x0000003dff3d723e */ /* 0x000fe200048070ff */
[-C--:B------:R-:W-:Y:S01]  /*4be0*/  FMUL R18, R18, R3.reuse ;  /* 0x0000000312127220 */ /* 0x080fe20000400000 */
[----:B------:R-:W-:Y:S01]  /*4bf0*/  F2FP.SATFINITE.E4M3.F32.PACK_AB_MERGE_C R27, RZ, R62, RZ ;  /* 0x0000003eff1b723e */ /* 0x000fe200048070ff */
[----:B------:R-:W-:Y:S01]  /*4c00*/  @!P2 STG.E.U8 desc[UR18][R6.64+0x18], R63 ;  /* 0x0000183f0600a986 */ /* 0x000fe2000c101112 */
[----:B------:R-:W-:Y:S01]  /*4c10*/  ISETP.LT.OR P3, PT, R25, 0x9, !P1 ;  /* 0x000000091900780c */ /* 0x000fe20004f61670 */
[-C--:B------:R-:W-:Y:S01]  /*4c20*/  FMUL R11, R11, R3.reuse ;  /* 0x000000030b0b7220 */ /* 0x080fe20000400000 */
[----:B------:R-:W-:Y:S01]  /*4c30*/  ISETP.GE.AND P2, PT, R26, 0x29, PT ;  /* 0x000000291a00780c */ /* 0x000fe20003f46270 */
[----:B------:R-:W-:Y:S01]  /*4c40*/  @!P6 STG.E.U8 desc[UR18][R8.64+0x20], R61 ;  /* 0x0000203d0800e986 */ /* 0x000fe2000c101112 */
[C---:B------:R-:W-:Y:S01]  /*4c50*/  ISETP.LT.OR P0, PT, R25.reuse, 0x9, !P0 ;  /* 0x000000091900780c */ /* 0x040fe20004701670 */
[----:B------:R-:W-:Y:S01]  /*4c60*/  FMUL R14, R14, R3 ;  /* 0x000000030e0e7220 */ /* 0x000fe20000400000 */
[----:B------:R-:W-:Y:S01]  /*4c70*/  ISETP.GE.AND P1, PT, R26, 0x2a, PT ;  /* 0x0000002a1a00780c */ /* 0x000fe20003f26270 */
[----:B------:R-:W-:Y:S01]  /*4c80*/  @!P5 STG.E.U8 desc[UR18][R8.64+0x21], R27 ;  /* 0x0000211b0800d986 */ /* 0x000fe2000c101112 */
[----:B------:R-:W-:-:S02]  /*4c90*/  ISETP.LT.OR P6, PT, R25, 0x1, !P2 ;  /* 0x000000011900780c */ /* 0x000fc400057c1670 */
[C---:B------:R-:W-:Y:S02]  /*4ca0*/  ISETP.LT.OR P5, PT, R25.reuse, 0x1, !P1 ;  /* 0x000000011900780c */ /* 0x040fe40004fa1670 */
[----:B------:R-:W-:Y:S02]  /*4cb0*/  F2FP.SATFINITE.E4M3.F32.PACK_AB_MERGE_C R59, RZ, R59, RZ ;  /* 0x0000003bff3b723e */ /* 0x000fe400048070ff */
[----:B0-----:R-:W-:Y:S02]  /*4cc0*/  F2FP.SATFINITE.E4M3.F32.PACK_AB_MERGE_C R13, RZ, R60, RZ ;  /* 0x0000003cff0d723e */ /* 0x001fe400048070ff */
[----:B------:R-:W-:Y:S01]  /*4cd0*/  F2FP.SATFINITE.E4M3.F32.PACK_AB_MERGE_C R57, RZ, R57, RZ ;  /* 0x00000039ff39723e */ /* 0x000fe200048070ff */
[----:B------:R-:W-:Y:S01]  /*4ce0*/  @!P0 STG.E.U8 desc[UR18][R6.64+0x20], R59 ;  /* 0x0000203b06008986 */ /* 0x000fe2000c101112 */
[----:B-1----:R-:W-:Y:S02]  /*4cf0*/  F2FP.SATFINITE.E4M3.F32.PACK_AB_MERGE_C R17, RZ, R58, RZ ;  /* 0x0000003aff11723e */ /* 0x002fe400048070ff */
[C---:B------:R-:W-:Y:S01]  /*4d00*/  ISETP.LT.OR P1, PT, R25.reuse, 0x9, !P1 ;  /* 0x000000091900780c */ /* 0x040fe20004f21670 */
[----:B------:R0:W-:Y:S01]  /*4d10*/  @!P3 STG.E.U8 desc[UR18][R6.64+0x21], R13 ;  /* 0x0000210d0600b986 */ /* 0x0001e2000c101112 */
[----:B------:R-:W-:-:S02]  /*4d20*/  ISETP.LT.OR P2, PT, R25, 0x9, !P2 ;  /* 0x000000091900780c */ /* 0x000fc40005741670 */
[C---:B------:R-:W-:Y:S01]  /*4d30*/  ISETP.GE.AND P3, PT, R26.reuse, 0x31, PT ;  /* 0x000000311a00780c */ /* 0x040fe20003f66270 */
[----:B------:R-:W-:Y:S01]  /*4d40*/  @!P6 STG.E.U8 desc[UR18][R8.64+0x28], R57 ;  /* 0x000028390800e986 */ /* 0x000fe2000c101112 */
[----:B------:R-:W-:Y:S02]  /*4d50*/  ISETP.GE.AND P0, PT, R26, 0x32, PT ;  /* 0x000000321a00780c */ /* 0x000fe40003f06270 */
[----:B------:R-:W-:Y:S01]  /*4d60*/  F2FP.SATFINITE.E4M3.F32.PACK_AB_MERGE_C R23, RZ, R23, RZ ;  /* 0x00000017ff17723e */ /* 0x000fe200048070ff */
[----:B------:R1:W-:Y:S01]  /*4d70*/  @!P5 STG.E.U8 desc[UR18][R8.64+0x29], R17 ;  /* 0x000029110800d986 */ /* 0x0003e2000c101112 */
[C---:B------:R-:W-:Y:S02]  /*4d80*/  ISETP.LT.OR P5, PT, R25.reuse, 0x1, !P3 ;  /* 0x000000011900780c */ /* 0x040fe40005fa1670 */
[----:B------:R-:W-:Y:S02]  /*4d90*/  ISETP.LT.OR P6, PT, R25, 0x1, !P0 ;  /* 0x000000011900780c */ /* 0x000fe400047c1670 */
[----:B0-----:R-:W-:Y:S01]  /*4da0*/  F2FP.SATFINITE.E4M3.F32.PACK_AB_MERGE_C R13, RZ, R56, RZ ;  /* 0x00000038ff0d723e */ /* 0x001fe200048070ff */
[----:B------:R-:W-:Y:S01]  /*4db0*/  @!P2 STG.E.U8 desc[UR18][R6.64+0x28], R23 ;  /* 0x000028170600a986 */ /* 0x000fe2000c101112 */
[----:B------:R-:W-:-:S02]  /*4dc0*/  F2FP.SATFINITE.E4M3.F32.PACK_AB_MERGE_C R21, RZ, R21, RZ ;  /* 0x00000015ff15723e */ /* 0x000fc400048070ff */
[C---:B------:R-:W-:Y:S01]  /*4dd0*/  ISETP.GE.AND P2, PT, R26.reuse, 0x3a, PT ;  /* 0x0000003a1a00780c */ /* 0x040fe20003f46270 */
[----:B------:R0:W-:Y:S01]  /*4de0*/  @!P1 STG.E.U8 desc[UR18][R6.64+0x29], R13 ;  /* 0x0000290d06009986 */ /* 0x0001e2000c101112 */
[C---:B------:R-:W-:Y:S02]  /*4df0*/  ISETP.LT.OR P1, PT, R25.reuse, 0x9, !P3 ;  /* 0x000000091900780c */ /* 0x040fe40005f21670 */
[----:B-1----:R-:W-:Y:S01]  /*4e00*/  F2FP.SATFINITE.E4M3.F32.PACK_AB_MERGE_C R17, RZ, R22, RZ ;  /* 0x00000016ff11723e */ /* 0x002fe200048070ff */
[----:B------:R-:W-:Y:S01]  /*4e10*/  @!P5 STG.E.U8 desc[UR18][R8.64+0x30], R21 ;  /* 0x000030150800d986 */ /* 0x000fe2000c101112 */
[----:B------:R-:W-:Y:S02]  /*4e20*/  ISETP.GE.AND P3, PT, R26, 0x39, PT ;  /* 0x000000391a00780c */ /* 0x000fe40003f66270 */
[C---:B------:R-:W-:Y:S01]  /*4e30*/  ISETP.LT.OR P0, PT, R25.reuse, 0x9, !P0 ;  /* 0x000000091900780c */ /* 0x040fe20004701670 */
[----:B------:R1:W-:Y:S01]  /*4e40*/  @!P6 STG.E.U8 desc[UR18][R8.64+0x31], R17 ;  /* 0x000031110800e986 */ /* 0x0003e2000c101112 */
[----:B------:R-:W-:-:S02]  /*4e50*/  ISETP.LT.OR P5, PT, R25, 0x1, !P3 ;  /* 0x000000011900780c */ /* 0x000fc40005fa1670 */
[C---:B------:R-:W-:Y:S02]  /*4e60*/  ISETP.LT.OR P6, PT, R25.reuse, 0x1, !P2 ;  /* 0x000000011900780c */ /* 0x040fe400057c1670 */
[C---:B------:R-:W-:Y:S02]  /*4e70*/  ISETP.LT.OR P3, PT, R25.reuse, 0x9, !P3 ;  /* 0x000000091900780c */ /* 0x040fe40005f61670 */
[----:B------:R-:W-:Y:S02]  /*4e80*/  ISETP.LT.OR P2, PT, R25, 0x9, !P2 ;  /* 0x000000091900780c */ /* 0x000fe40005741670 */
[----:B------:R-:W-:Y:S02]  /*4e90*/  F2FP.SATFINITE.E4M3.F32.PACK_AB_MERGE_C R19, RZ, R19, RZ ;  /* 0x00000013ff13723e */ /* 0x000fe400048070ff */
[----:B0-----:R-:W-:Y:S02]  /*4ea0*/  F2FP.SATFINITE.E4M3.F32.PACK_AB_MERGE_C R13, RZ, R20, RZ ;  /* 0x00000014ff0d723e */ /* 0x001fe400048070ff */
[----:B------:R-:W-:Y:S01]  /*4eb0*/  F2FP.SATFINITE.E4M3.F32.PACK_AB_MERGE_C R15, RZ, R15, RZ ;  /* 0x0000000fff0f723e */ /* 0x000fe200048070ff */
[----:B------:R0:W-:Y:S01]  /*4ec0*/  @!P1 STG.E.U8 desc[UR18][R6.64+0x30], R19 ;  /* 0x0000301306009986 */ /* 0x0001e2000c101112 */
[----:B-1----:R-:W-:-:S02]  /*4ed0*/  F2FP.SATFINITE.E4M3.F32.PACK_AB_MERGE_C R17, RZ, R18, RZ ;  /* 0x00000012ff11723e */ /* 0x002fc400048070ff */
[----:B------:R-:W-:Y:S01]  /*4ee0*/  F2FP.SATFINITE.E4M3.F32.PACK_AB_MERGE_C R11, RZ, R11, RZ ;  /* 0x0000000bff0b723e */ /* 0x000fe200048070ff */
[----:B------:R0:W-:Y:S01]  /*4ef0*/  @!P0 STG.E.U8 desc[UR18][R6.64+0x31], R13 ;  /* 0x0000310d06008986 */ /* 0x0001e2000c101112 */
[----:B------:R-:W-:-:S03]  /*4f00*/  F2FP.SATFINITE.E4M3.F32.PACK_AB_MERGE_C R21, RZ, R14, RZ ;  /* 0x0000000eff15723e */ /* 0x000fc600048070ff */
[----:B------:R0:W-:Y:S04]  /*4f10*/  @!P5 STG.E.U8 desc[UR18][R8.64+0x38], R15 ;  /* 0x0000380f0800d986 */ /* 0x0001e8000c101112 */
[----:B------:R0:W-:Y:S04]  /*4f20*/  @!P6 STG.E.U8 desc[UR18][R8.64+0x39], R17 ;  /* 0x000039110800e986 */ /* 0x0001e8000c101112 */
[----:B------:R0:W-:Y:S04]  /*4f30*/  @!P3 STG.E.U8 desc[UR18][R6.64+0x38], R11 ;  /* 0x0000380b0600b986 */ /* 0x0001e8000c101112 */
[----:B------:R0:W-:Y:S02]  /*4f40*/  @!P2 STG.E.U8 desc[UR18][R6.64+0x39], R21 ;  /* 0x000039150600a986 */ /* 0x0001e4000c101112 */
.L_x_98:
[----:B------:R-:W-:Y:S05]  /*4f50*/  BSYNC B0 ;  /* 0x0000000000007941 */ /* 0x000fea0003800000 */
.L_x_32:
[----:B------:R-:W-:Y:S01]  /*4f60*/  ULDC UR6, c[0x0][0xc] ;  /* 0x0000030000067ab9 */ /* 0x000fe20000000800 */
[----:B------:R-:W-:Y:S01]  /*4f70*/  ULDC UR7, c[0x0][0x10] ;  /* 0x0000040000077ab9 */ /* 0x000fe20000000800 */
[----:B0-----:R-:W0:Y:S01]  /*4f80*/  LDC R9, c[0x0][0x14] ;  /* 0x00000500ff097b82 */ /* 0x001e220000000800 */
[----:B------:R-:W-:Y:S01]  /*4f90*/  UIMAD.WIDE.U32 UR6, UR6, UR7, URZ ;  /* 0x00000007060672a5 */ /* 0x000fe2000f8e003f */
[----:B------:R-:W-:Y:S02]  /*4fa0*/  IMAD.MOV.U32 R6, RZ, RZ, R0 ;  /* 0x000000ffff067224 */ /* 0x000fe400078e0000 */
[----:B------:R-:W-:Y:S02]  /*4fb0*/  IMAD.MOV.U32 R7, RZ, RZ, R5 ;  /* 0x000000ffff077224 */ /* 0x000fe400078e0005 */
[----:B------:R-:W-:Y:S02]  /*4fc0*/  IMAD.MOV.U32 R12, RZ, RZ, -0x1 ;  /* 0xffffffffff0c7424 */ /* 0x000fe400078e00ff */
[----:B------:R-:W-:-:S02]  /*4fd0*/  IMAD.MOV.U32 R69, RZ, RZ, -0x1 ;  /* 0xffffffffff457424 */ /* 0x000fc400078e00ff */
[----:B0-----:R-:W-:-:S04]  /*4fe0*/  IMAD.WIDE.U32 R6, R9, UR6, R6 ;  /* 0x0000000609067c25 */ /* 0x001fc8000f8e0006 */
[----:B------:R-:W-:Y:S01]  /*4ff0*/  IMAD R5, R9, UR7, RZ ;  /* 0x0000000709057c24 */ /* 0x000fe2000f8e02ff */
[----:B------:R-:W-:Y:S01]  /*5000*/  ULDC.64 UR6, c[0x0][0x650] ;  /* 0x0001940000067ab9 */ /* 0x000fe20000000a00 */
[----:B------:R-:W-:Y:S01]  /*5010*/  IMAD.MOV.U32 R0, RZ, RZ, R6 ;  /* 0x000000ffff007224 */ /* 0x000fe200078e0006 */
[----:B------:R-:W-:Y:S01]  /*5020*/  ISETP.GE.U32.AND P0, PT, R6, UR6, PT ;  /* 0x0000000606007c0c */ /* 0x000fe2000bf06070 */
[----:B------:R-:W-:Y:S01]  /*5030*/  IMAD.IADD R5, R7, 0x1, R5 ;  /* 0x0000000107057824 */ /* 0x000fe200078e0205 */
[----:B------:R-:W-:-:S04]  /*5040*/  PRMT R7, RZ, 0x7610, R7 ;  /* 0x00007610ff077816 */ /* 0x000fc80000000007 */
[----:B------:R-:W-:-:S13]  /*5050*/  ISETP.GE.U32.AND.EX P0, PT, R5, UR7, PT, P0 ;  /* 0x0000000705007c0c */ /* 0x000fda000bf06100 */
[----:B------:R-:W-:Y:S05]  /*5060*/  @P0 BRA `(.L_x_99) ;  /* 0x0000000400640947 */ /* 0x000fea0003800000 */
[----:B------:R-:W0:Y:S01]  /*5070*/  S2R R20, SR_CTAID.X ;  /* 0x0000000000147919 */ /* 0x000e220000002500 */
[----:B------:R-:W0:Y:S01]  /*5080*/  LDC.64 R14, c[0x0][0x628] ;  /* 0x00018a00ff0e7b82 */ /* 0x000e220000000a00 */
[----:B------:R-:W-:Y:S01]  /*5090*/  ULDC UR6, c[0x0][0x150] ;  /* 0x0000540000067ab9 */ /* 0x000fe20000000800 */
[----:B------:R-:W-:Y:S01]  /*50a0*/  IMAD.MOV.U32 R12, RZ, RZ, R0 ;  /* 0x000000ffff0c7224 */ /* 0x000fe200078e0000 */
[----:B------:R-:W0:Y:S01]  /*50b0*/  S2R R22, SR_CTAID.Y ;  /* 0x0000000000167919 */ /* 0x000e220000002600 */
[----:B------:R-:W-:-:S04]  /*50c0*/  IMAD.MOV.U32 R13, RZ, RZ, R5 ;  /* 0x000000ffff0d7224 */ /* 0x000fc800078e0005 */
[----:B------:R-:W0:Y:S08]  /*50d0*/  LDC R23, c[0x0][0x144] ;  /* 0x00005100ff177b82 */ /* 0x000e300000000800 */
[----:B-1234-:R-:W1:Y:S08]  /*50e0*/  LDC R16, c[0x0][0x630] ;  /* 0x00018c00ff107b82 */ /* 0x01ee700000000800 */
[----:B------:R-:W2:Y:S01]  /*50f0*/  LDC.64 R18, c[0x0][0x620] ;  /* 0x00018800ff127b82 */ /* 0x000ea20000000a00 */
[----:B0-----:R-:W-:-:S04]  /*5100*/  ISETP.NE.U32.AND P0, PT, R14, RZ, PT ;  /* 0x000000ff0e00720c */ /* 0x001fc80003f05070 */
[----:B------:R-:W-:Y:S02]  /*5110*/  ISETP.NE.AND.EX P0, PT, R15, RZ, PT, P0 ;  /* 0x000000ff0f00720c */ /* 0x000fe40003f05300 */
[----:B------:R-:W-:-:S05]  /*5120*/  I2FP.F32.U32 R6, R20 ;  /* 0x0000001400067245 */ /* 0x000fca0000201000 */
[----:B------:R-:W-:-:S04]  /*5130*/  FMUL R6, R6, UR6 ;  /* 0x0000000606067c20 */ /* 0x000fc80008400000 */
[----:B------:R0:W3:Y:S02]  /*5140*/  F2I.U32.TRUNC.NTZ R21, R6 ;  /* 0x0000000600157305 */ /* 0x0000e4000020f000 */
[----:B-1----:R-:W-:Y:S05]  /*5150*/  @!P0 BRA `(.L_x_100) ;  /* 0x0000000000288947 */ /* 0x002fea0003800000 */
[----:B------:R-:W1:Y:S02]  /*5160*/  LDC R7, c[0x0][0x634] ;  /* 0x00018d00ff077b82 */ /* 0x000e640000000800 */
[----:B-1----:R-:W-:-:S05]  /*5170*/  IADD3 R11, P0, R0, R7, RZ ;  /* 0x00000007000b7210 */ /* 0x002fca0007f1e0ff */
[----:B------:R-:W-:-:S04]  /*5180*/  IMAD.X R17, RZ, RZ, R5, P0 ;  /* 0x000000ffff117224 */ /* 0x000fc800000e0605 */
[----:B0-----:R-:W-:-:S04]  /*5190*/  IMAD.WIDE.U32 R6, R17, R14, RZ ;  /* 0x0000000e11067225 */ /* 0x001fc800078e00ff */
[----:B-----5:R-:W-:-:S04]  /*51a0*/  IMAD.WIDE.U32 R8, P0, R11, R15, R6 ;  /* 0x0000000f0b087225 */ /* 0x020fc80007800006 */
[----:B------:R-:W-:-:S04]  /*51b0*/  IMAD.WIDE.U32 R6, R11, R14, RZ ;  /* 0x0000000e0b067225 */ /* 0x000fc800078e00ff */
[----:B------:R-:W-:Y:S01]  /*51c0*/  IMAD.X R13, RZ, RZ, RZ, P0 ;  /* 0x000000ffff0d7224 */ /* 0x000fe200000e06ff */
[----:B------:R-:W-:Y:S01]  /*51d0*/  IADD3 RZ, P0, R7, R8, RZ ;  /* 0x0000000807ff7210 */ /* 0x000fe20007f1e0ff */
[----:B------:R-:W-:-:S04]  /*51e0*/  IMAD.MOV.U32 R12, RZ, RZ, R9 ;  /* 0x000000ffff0c7224 */ /* 0x000fc800078e0009 */
[----:B------:R-:W-:-:S08]  /*51f0*/  IMAD.WIDE.U32.X R12, R17, R15, R12, P0 ;  /* 0x0000000f110c7225 */ /* 0x000fd000000e040c */
.L_x_100:
[-CC-:B------:R-:W-:Y:S01]  /*5200*/  SHF.R.U64 R69, R12, R16.reuse, R13.reuse ;  /* 0x000000100c457219 */ /* 0x180fe2000000120d */
[----:B------:R-:W1:Y:S01]  /*5210*/  LDC.64 R28, c[0x0][0x640] ;  /* 0x00019000ff1c7b82 */ /* 0x000e620000000a00 */
[----:B0-----:R-:W-:Y:S01]  /*5220*/  SHF.R.U32.HI R6, RZ, R16, R13 ;  /* 0x00000010ff067219 */ /* 0x001fe2000001160d */
[----:B---3--:R-:W-:Y:S01]  /*5230*/  IMAD.MOV R21, RZ, RZ, -R21 ;  /* 0x000000ffff157224 */ /* 0x008fe200078e0a15 */
[----:B------:R-:W-:Y:S01]  /*5240*/  IADD3 R9, P0, RZ, -R69, RZ ;  /* 0x80000045ff097210 */ /* 0x000fe20007f1e0ff */
[----:B------:R-:W-:Y:S01]  /*5250*/  ULDC UR6, c[0x0][0x154] ;  /* 0x0000550000067ab9 */ /* 0x000fe20000000800 */
[----:B------:R-:W-:Y:S02]  /*5260*/  IMAD.MOV.U32 R11, RZ, RZ, 0x1 ;  /* 0x00000001ff0b7424 */ /* 0x000fe400078e00ff */
[----:B------:R-:W-:Y:S01]  /*5270*/  IMAD R21, R23, R21, R20 ;  /* 0x0000001517157224 */ /* 0x000fe200078e0214 */
[----:B------:R-:W0:Y:S01]  /*5280*/  LDC R12, c[0x0][0x618] ;  /* 0x00018600ff0c7b82 */ /* 0x000e220000000800 */
[----:B------:R-:W-:-:S02]  /*5290*/  IMAD.X R7, RZ, RZ, ~R6, P0 ;  /* 0x000000ffff077224 */ /* 0x000fc400000e0e06 */
[----:B------:R-:W-:Y:S02]  /*52a0*/  IMAD.MOV.U32 R6, RZ, RZ, R0 ;  /* 0x000000ffff067224 */ /* 0x000fe400078e0000 */
[-C--:B--2--5:R-:W-:Y:S02]  /*52b0*/  IMAD R8, R7, R18.reuse, RZ ;  /* 0x0000001207087224 */ /* 0x0a4fe400078e02ff */
[----:B------:R-:W-:Y:S01]  /*52c0*/  IMAD.MOV.U32 R7, RZ, RZ, R5 ;  /* 0x000000ffff077224 */ /* 0x000fe200078e0005 */
[----:B------:R-:W2:Y:S01]  /*52d0*/  LDC R24, c[0x0][0x608] ;  /* 0x00018200ff187b82 */ /* 0x000ea20000000800 */
[----:B------:R-:W-:-:S04]  /*52e0*/  IMAD.WIDE.U32 R6, R9, R18, R6 ;  /* 0x0000001209067225 */ /* 0x000fc800078e0006 */
[----:B------:R-:W-:-:S03]  /*52f0*/  IMAD R9, R9, R19, R8 ;  /* 0x0000001309097224 */ /* 0x000fc600078e0208 */
[----:B------:R-:W3:Y:S01]  /*5300*/  LDC R26, c[0x0][0x658] ;  /* 0x00019600ff1a7b82 */ /* 0x000ee20000000800 */
[----:B------:R-:W-:Y:S01]  /*5310*/  I2FP.F32.U32 R8, R22 ;  /* 0x0000001600087245 */ /* 0x000fe20000201000 */
[----:B------:R-:W-:Y:S01]  /*5320*/  IMAD.IADD R7, R7, 0x1, R9 ;  /* 0x0000000107077824 */ /* 0x000fe200078e0209 */
[----:B-1----:R-:W-:Y:S01]  /*5330*/  ISETP.NE.U32.AND P0, PT, R28, RZ, PT ;  /* 0x000000ff1c00720c */ /* 0x002fe20003f05070 */
[----:B------:R-:W-:Y:S02]  /*5340*/  IMAD.MOV.U32 R9, RZ, RZ, -0x1 ;  /* 0xffffffffff097424 */ /* 0x000fe400078e00ff */
[----:B------:R-:W-:Y:S02]  /*5350*/  FMUL R8, R8, UR6 ;  /* 0x0000000608087c20 */ /* 0x000fe40008400000 */
[----:B------:R-:W1:Y:S01]  /*5360*/  LDC R19, c[0x0][0x148] ;  /* 0x00005200ff137b82 */ /* 0x000e620000000800 */
[----:B0-----:R-:W-:Y:S01]  /*5370*/  SHF.R.U64 R16, R6, R12, R7 ;  /* 0x0000000c06107219 */ /* 0x001fe20000001207 */
[----:B------:R0:W4:Y:S01]  /*5380*/  F2I.U32.TRUNC.NTZ R17, R8 ;  /* 0x0000000800117305 */ /* 0x000122000020f000 */
[----:B------:R-:W-:-:S02]  /*5390*/  ISETP.NE.AND.EX P0, PT, R29, RZ, PT, P0 ;  /* 0x000000ff1d00720c */ /* 0x000fc40003f05300 */
[----:B------:R-:W-:-:S03]  /*53a0*/  SHF.R.U32.HI R7, RZ, R12, R7 ;  /* 0x0000000cff077219 */ /* 0x000fc60000011607 */
[----:B------:R-:W0:Y:S01]  /*53b0*/  LDC R20, c[0x0][0x600] ;  /* 0x00018000ff147b82 */ /* 0x000e220000000800 */
[-CC-:B--2---:R-:W-:Y:S02]  /*53c0*/  SHF.R.U64 R14, R16, R24.reuse, R7.reuse ;  /* 0x00000018100e7219 */ /* 0x184fe40000001207 */
[----:B------:R-:W-:-:S05]  /*53d0*/  SHF.R.U32.HI R7, RZ, R24, R7 ;  /* 0x00000018ff077219 */ /* 0x000fca0000011607 */
[----:B------:R-:W2:Y:S01]  /*53e0*/  LDC R25, c[0x0][0x648] ;  /* 0x00019200ff197b82 */ /* 0x000ea20000000800 */
[-CC-:B---3--:R-:W-:Y:S02]  /*53f0*/  SHF.R.U64 R18, R14, R26.reuse, R7.reuse ;  /* 0x0000001a0e127219 */ /* 0x188fe40000001207 */
[-C--:B------:R-:W-:Y:S02]  /*5400*/  SHF.L.U32 R9, R9, R26.reuse, RZ ;  /* 0x0000001a09097219 */ /* 0x080fe400000006ff */
[-C--:B------:R-:W-:Y:S01]  /*5410*/  SHF.R.U32.HI R7, RZ, R26.reuse, R7 ;  /* 0x0000001aff077219 */ /* 0x080fe20000011607 */
[----:B------:R-:W-:Y:S01]  /*5420*/  IMAD.MOV.U32 R6, RZ, RZ, R18 ;  /* 0x000000ffff067224 */ /* 0x000fe200078e0012 */
[----:B------:R-:W-:Y:S01]  /*5430*/  SHF.L.U32 R24, R11, R26, RZ ;  /* 0x0000001a0b187219 */ /* 0x000fe200000006ff */
[----:B------:R-:W3:Y:S01]  /*5440*/  LDC R27, c[0x0][0x638] ;  /* 0x00018e00ff1b7b82 */ /* 0x000ee20000000800 */
[----:B------:R-:W-:-:S07]  /*5450*/  LOP3.LUT R23, RZ, R9, RZ, 0x33, !PT ;  /* 0x00000009ff177212 */ /* 0x000fce00078e33ff */
[----:B------:R-:W0:Y:S01]  /*5460*/  LDC R30, c[0x0][0x610] ;  /* 0x00018400ff1e7b82 */ /* 0x000e220000000800 */
[----:B----4-:R-:W-:Y:S05]  /*5470*/  @!P0 BRA `(.L_x_101) ;  /* 0x0000000000288947 */ /* 0x010fea0003800000 */
[----:B------:R-:W4:Y:S02]  /*5480*/  LDC R11, c[0x0][0x64c] ;  /* 0x00019300ff0b7b82 */ /* 0x000f240000000800 */
[----:B----4-:R-:W-:-:S05]  /*5490*/  IADD3 R11, P0, R18, R11, RZ ;  /* 0x0000000b120b7210 */ /* 0x010fca0007f1e0ff */
[----:B------:R-:W-:-:S04]  /*54a0*/  IMAD.X R15, RZ, RZ, R7, P0 ;  /* 0x000000ffff0f7224 */ /* 0x000fc800000e0607 */
[----:B------:R-:W-:-:S04]  /*54b0*/  IMAD.WIDE.U32 R6, R15, R28, RZ ;  /* 0x0000001c0f067225 */ /* 0x000fc800078e00ff */
[----:B0-----:R-:W-:-:S04]  /*54c0*/  IMAD.WIDE.U32 R8, P0, R11, R29, R6 ;  /* 0x0000001d0b087225 */ /* 0x001fc80007800006 */
[----:B------:R-:W-:-:S04]  /*54d0*/  IMAD.WIDE.U32 R6, R11, R28, RZ ;  /* 0x0000001c0b067225 */ /* 0x000fc800078e00ff */
[----:B------:R-:W-:Y:S01]  /*54e0*/  IMAD.X R13, RZ, RZ, RZ, P0 ;  /* 0x000000ffff0d7224 */ /* 0x000fe200000e06ff */
[----:B------:R-:W-:Y:S01]  /*54f0*/  IADD3 RZ, P0, R7, R8, RZ ;  /* 0x0000000807ff7210 */ /* 0x000fe20007f1e0ff */
[----:B------:R-:W-:-:S04]  /*5500*/  IMAD.MOV.U32 R12, RZ, RZ, R9 ;  /* 0x000000ffff0c7224 */ /* 0x000fc800078e0009 */
[----:B------:R-:W-:-:S08]  /*5510*/  IMAD.WIDE.U32.X R6, R15, R29, R12, P0 ;  /* 0x0000001d0f067225 */ /* 0x000fd000000e040c */
.L_x_101:
[----:B--2---:R-:W-:Y:S01]  /*5520*/  SHF.R.U64 R6, R6, R25, R7 ;  /* 0x0000001906067219 */ /* 0x004fe20000001207 */
[----:B0-----:R-:W-:Y:S01]  /*5530*/  VIADD R11, R20, 0xffffffff ;  /* 0xffffffff140b7836 */ /* 0x001fe20000000000 */
[----:B------:R-:W-:Y:S01]  /*5540*/  LOP3.LUT R9, R14, R23, RZ, 0xc0, !PT ;  /* 0x000000170e097212 */ /* 0x000fe200078ec0ff */
[----:B------:R-:W-:Y:S02]  /*5550*/  IMAD.MOV R17, RZ, RZ, -R17 ;  /* 0x000000ffff117224 */ /* 0x000fe400078e0a11 */
[----:B------:R-:W-:Y:S02]  /*5560*/  IMAD.MOV R7, RZ, RZ, -R6 ;  /* 0x000000ffff077224 */ /* 0x000fe400078e0a06 */
[----:B------:R-:W-:Y:S01]  /*5570*/  IMAD R24, R24, R6, R9 ;  /* 0x0000000618187224 */ /* 0x000fe200078e0209 */
[----:B------:R-:W-:Y:S01]  /*5580*/  LOP3.LUT R9, R16, R11, RZ, 0xc0, !PT ;  /* 0x0000000b10097212 */ /* 0x000fe200078ec0ff */
[----:B-1----:R-:W-:Y:S02]  /*5590*/  @P4 IMAD R21, R19, R17, R22 ;  /* 0x0000001113154224 */ /* 0x002fe400078e0216 */
[----:B---3--:R-:W-:-:S02]  /*55a0*/  IMAD R6, R7, R27, R18 ;  /* 0x0000001b07067224 */ /* 0x008fc400078e0212 */
[----:B------:R-:W-:Y:S02]  /*55b0*/  IMAD R24, R24, R30, R21 ;  /* 0x0000001e18187224 */ /* 0x000fe400078e0215 */
[----:B------:R-:W-:Y:S02]  /*55c0*/  IMAD R9, R6, R20, R9 ;  /* 0x0000001406097224 */ /* 0x000fe400078e0209 */
[----:B------:R-:W-:-:S03]  /*55d0*/  IMAD.MOV.U32 R7, RZ, RZ, 0x1 ;  /* 0x00000001ff077424 */ /* 0x000fc600078e00ff */
[----:B------:R-:W-:Y:S02]  /*55e0*/  SEL R12, R9, R24, !P4 ;  /* 0x00000018090c7207 */ /* 0x000fe40006000000 */
[----:B------:R-:W-:-:S07]  /*55f0*/  SEL R24, R24, R9, !P4 ;  /* 0x0000000918187207 */ /* 0x000fce0006000000 */
.L_x_99:
[----:B------:R-:W-:Y:S01]  /*5600*/  LOP3.LUT P0, RZ, R7, 0xff, RZ, 0xc0, !PT ;  /* 0x000000ff07ff7812 */ /* 0x000fe2000780c0ff */
[----:B-1234-:R-:W-:-:S12]  /*5610*/  IMAD.MOV.U32 R16, RZ, RZ, R24 ;  /* 0x000000ffff107224 */ /* 0x01efd800078e0018 */
[----:B------:R-:W-:Y:S05]  /*5620*/  @P0 BRA `(.L_x_102) ;  /* 0xffffffbc00580947 */ /* 0x000fea000383ffff */
[----:B------:R-:W-:Y:S05]  /*5630*/  EXIT ;  /* 0x000000000000794d */ /* 0x000fea0003800000 */
.L_x_4:
[----:B0-----:R-:W-:Y:S01]  /*5640*/  ULDC.64 UR4, c[0x0][0x650] ;  /* 0x0001940000047ab9 */ /* 0x001fe20000000a00 */
        /* <DEDUP_REMOVED lines=25> */
.L_x_104:
[-CC-:B------:R-:W-:Y:S01]  /*57e0*/  SHF.R.U64 R16, R14, R18.reuse, R15.reuse ;  /* 0x000000120e107219 */ /* 0x180fe2000000120f */
[----:B------:R-:W0:Y:S01]  /*57f0*/  LDC R22, c[0x0][0x618] ;  /* 0x00018600ff167b82 */ /* 0x000e220000000800 */
[----:B------:R-:W-:Y:S01]  /*5800*/  SHF.R.U32.HI R7, RZ, R18, R15 ;  /* 0x00000012ff077219 */ /* 0x000fe2000001160f */
[----:B------:R-:W-:Y:S01]  /*5810*/  ULDC UR4, c[0x0][0x150] ;  /* 0x0000540000047ab9 */ /* 0x000fe20000000800 */
[----:B------:R-:W-:Y:S01]  /*5820*/  IADD3 R9, P0, RZ, -R16, RZ ;  /* 0x80000010ff097210 */ /* 0x000fe20007f1e0ff */
[----:B------:R-:W-:Y:S01]  /*5830*/  IMAD.MOV.U32 R10, RZ, RZ, R0 ;  /* 0x000000ffff0a7224 */ /* 0x000fe200078e0000 */
[----:B------:R-:W-:Y:S01]  /*5840*/  I2FP.F32.U32 R12, R6 ;  /* 0x00000006000c7245 */ /* 0x000fe20000201000 */
[----:B------:R-:W-:Y:S02]  /*5850*/  IMAD.MOV.U32 R11, RZ, RZ, R5 ;  /* 0x000000ffff0b7224 */ /* 0x000fe400078e0005 */
[----:B------:R-:W1:Y:S01]  /*5860*/  LDC.64 R24, c[0x0][0x640] ;  /* 0x00019000ff187b82 */ /* 0x000e620000000a00 */
[----:B------:R-:W-:-:S02]  /*5870*/  IMAD.X R7, RZ, RZ, ~R7, P0 ;  /* 0x000000ffff077224 */ /* 0x000fc400000e0e07 */
[----:B------:R-:W-:Y:S01]  /*5880*/  FMUL R13, R12, UR4 ;  /* 0x000000040c0d7c20 */ /* 0x000fe20008400000 */
[----:B------:R-:W-:Y:S01]  /*5890*/  IMAD.WIDE.U32 R10, R9, R20, R10 ;  /* 0x00000014090a7225 */ /* 0x000fe200078e000a */
[----:B------:R-:W-:-:S03]  /*58a0*/  ULDC UR4, c[0x0][0x154] ;  /* 0x0000550000047ab9 */ /* 0x000fc60000000800 */
[----:B------:R-:W-:Y:S01]  /*58b0*/  IMAD R12, R7, R20, RZ ;  /* 0x00000014070c7224 */ /* 0x000fe200078e02ff */
[----:B------:R-:W2:Y:S01]  /*58c0*/  LDC R15, c[0x0][0x144] ;  /* 0x00005100ff0f7b82 */ /* 0x000ea20000000800 */
[----:B------:R-:W3:Y:S02]  /*58d0*/  F2I.U32.TRUNC.NTZ R13, R13 ;  /* 0x0000000d000d7305 */ /* 0x000ee4000020f000 */
[----:B------:R-:W-:Y:S02]  /*58e0*/  IMAD R7, R9, R21, R12 ;  /* 0x0000001509077224 */ /* 0x000fe400078e020c */
[----:B------:R-:W-:Y:S02]  /*58f0*/  IMAD.MOV.U32 R12, RZ, RZ, 0x1 ;  /* 0x00000001ff0c7424 */ /* 0x000fe400078e00ff */
[----:B------:R-:W-:Y:S01]  /*5900*/  IMAD.IADD R7, R11, 0x1, R7 ;  /* 0x000000010b077824 */ /* 0x000fe200078e0207 */
[----:B------:R-:W4:Y:S04]  /*5910*/  LDC R18, c[0x0][0x608] ;  /* 0x00018200ff127b82 */ /* 0x000f280000000800 */
[----:B0-----:R-:W-:-:S02]  /*5920*/  SHF.R.U64 R14, R10, R22, R7 ;  /* 0x000000160a0e7219 */ /* 0x001fc40000001207 */
[----:B------:R-:W-:Y:S02]  /*5930*/  I2FP.F32.U32 R10, R8 ;  /* 0x00000008000a7245 */ /* 0x000fe40000201000 */
[----:B------:R-:W0:Y:S01]  /*5940*/  LDC R23, c[0x0][0x658] ;  /* 0x00019600ff177b82 */ /* 0x000e220000000800 */
[----:B-1----:R-:W-:Y:S01]  /*5950*/  ISETP.NE.U32.AND P0, PT, R24, RZ, PT ;  /* 0x000000ff1800720c */ /* 0x002fe20003f05070 */
[----:B---3--:R-:W-:Y:S01]  /*5960*/  IMAD.MOV R9, RZ, RZ, -R13 ;  /* 0x000000ffff097224 */ /* 0x008fe200078e0a0d */
[----:B------:R-:W-:Y:S01]  /*5970*/  SHF.R.U32.HI R7, RZ, R22, R7 ;  /* 0x00000016ff077219 */ /* 0x000fe20000011607 */
[----:B------:R-:W-:Y:S01]  /*5980*/  FMUL R10, R10, UR4 ;  /* 0x000000040a0a7c20 */ /* 0x000fe20008400000 */
[----:B------:R-:W-:-:S03]  /*5990*/  ISETP.NE.AND.EX P0, PT, R25, RZ, PT, P0 ;  /* 0x000000ff1900720c */ /* 0x000fc60003f05300 */
[----:B------:R-:W1:Y:S01]  /*59a0*/  LDC R21, c[0x0][0x148] ;  /* 0x00005200ff157b82 */ /* 0x000e620000000800 */
[----:B--2---:R-:W-:Y:S01]  /*59b0*/  IMAD R22, R15, R9, R6 ;  /* 0x000000090f167224 */ /* 0x004fe200078e0206 */
[----:B------:R2:W3:Y:S06]  /*59c0*/  F2I.U32.TRUNC.NTZ R19, R10 ;  /* 0x0000000a00137305 */ /* 0x0004ec000020f000 */
[----:B------:R-:W1:Y:S01]  /*59d0*/  LDC R20, c[0x0][0x600] ;  /* 0x00018000ff147b82 */ /* 0x000e620000000800 */
[-CC-:B----4-:R-:W-:Y:S02]  /*59e0*/  SHF.R.U64 R17, R14, R18.reuse, R7.reuse ;  /* 0x000000120e117219 */ /* 0x190fe40000001207 */
[----:B------:R-:W-:Y:S01]  /*59f0*/  SHF.R.U32.HI R6, RZ, R18, R7 ;  /* 0x00000012ff067219 */ /* 0x000fe20000011607 */
[----:B------:R-:W-:-:S04]  /*5a00*/  IMAD.MOV.U32 R18, RZ, RZ, -0x1 ;  /* 0xffffffffff127424 */ /* 0x000fc800078e00ff */
[----:B------:R-:W4:Y:S01]  /*5a10*/  LDC R26, c[0x0][0x648] ;  /* 0x00019200ff1a7b82 */ /* 0x000f220000000800 */
[-C--:B0-----:R-:W-:Y:S02]  /*5a20*/  SHF.L.U32 R9, R18, R23.reuse, RZ ;  /* 0x0000001712097219 */ /* 0x081fe400000006ff */
[-CC-:B------:R-:W-:Y:S02]  /*5a30*/  SHF.R.U64 R18, R17, R23.reuse, R6.reuse ;  /* 0x0000001711127219 */ /* 0x180fe40000001206 */
[-C--:B------:R-:W-:Y:S02]  /*5a40*/  SHF.R.U32.HI R7, RZ, R23.reuse, R6 ;  /* 0x00000017ff077219 */ /* 0x080fe40000011606 */
[----:B------:R-:W-:Y:S01]  /*5a50*/  SHF.L.U32 R23, R12, R23, RZ ;  /* 0x000000170c177219 */ /* 0x000fe200000006ff */
[----:B------:R-:W0:Y:S01]  /*5a60*/  LDC R27, c[0x0][0x638] ;  /* 0x00018e00ff1b7b82 */ /* 0x000e220000000800 */
[----:B------:R-:W-:Y:S01]  /*5a70*/  LOP3.LUT R28, RZ, R9, RZ, 0x33, !PT ;  /* 0x00000009ff1c7212 */ /* 0x000fe200078e33ff */
[----:B------:R-:W-:-:S06]  /*5a80*/  IMAD.MOV.U32 R6, RZ, RZ, R18 ;  /* 0x000000ffff067224 */ /* 0x000fcc00078e0012 */
[----:B------:R-:W0:Y:S01]  /*5a90*/  LDC R29, c[0x0][0x610] ;  /* 0x00018400ff1d7b82 */ /* 0x000e220000000800 */
[----:B--23--:R-:W-:Y:S05]  /*5aa0*/  @!P0 BRA `(.L_x_105) ;  /* 0x0000000000288947 */ /* 0x00cfea0003800000 */
[----:B------:R-:W2:Y:S02]  /*5ab0*/  LDC R9, c[0x0][0x64c] ;  /* 0x00019300ff097b82 */ /* 0x000ea40000000800 */
[----:B--2---:R-:W-:-:S05]  /*5ac0*/  IADD3 R9, P0, R18, R9, RZ ;  /* 0x0000000912097210 */ /* 0x004fca0007f1e0ff */
        /* <DEDUP_REMOVED lines=8> */
.L_x_105:
[----:B----4-:R-:W-:Y:S01]  /*5b50*/  SHF.R.U64 R7, R6, R26, R7 ;  /* 0x0000001a06077219 */ /* 0x010fe20000001207 */
[----:B-1----:R-:W-:Y:S01]  /*5b60*/  VIADD R11, R20, 0xffffffff ;  /* 0xffffffff140b7836 */ /* 0x002fe20000000000 */
[----:B------:R-:W-:Y:S01]  /*5b70*/  LOP3.LUT R6, R17, R28, RZ, 0xc0, !PT ;  /* 0x0000001c11067212 */ /* 0x000fe200078ec0ff */
[----:B------:R-:W-:Y:S02]  /*5b80*/  IMAD.MOV R19, RZ, RZ, -R19 ;  /* 0x000000ffff137224 */ /* 0x000fe400078e0a13 */
[----:B------:R-:W-:Y:S01]  /*5b90*/  IMAD.MOV R9, RZ, RZ, -R7 ;  /* 0x000000ffff097224 */ /* 0x000fe200078e0a07 */
[----:B------:R-:W-:Y:S01]  /*5ba0*/  LOP3.LUT R11, R14, R11, RZ, 0xc0, !PT ;  /* 0x0000000b0e0b7212 */ /* 0x000fe200078ec0ff */
[----:B------:R-:W-:Y:S02]  /*5bb0*/  @P4 IMAD R22, R21, R19, R8 ;  /* 0x0000001315164224 */ /* 0x000fe400078e0208 */
[----:B------:R-:W-:Y:S02]  /*5bc0*/  IMAD R7, R23, R7, R6 ;  /* 0x0000000717077224 */ /* 0x000fe400078e0206 */
[----:B0-----:R-:W-:-:S02]  /*5bd0*/  IMAD R6, R9, R27, R18 ;  /* 0x0000001b09067224 */ /* 0x001fc400078e0212 */
[----:B------:R-:W-:Y:S02]  /*5be0*/  IMAD R14, R7, R29, R22 ;  /* 0x0000001d070e7224 */ /* 0x000fe400078e0216 */
[----:B------:R-:W-:Y:S02]  /*5bf0*/  IMAD R7, R6, R20, R11 ;  /* 0x0000001406077224 */ /* 0x000fe400078e020b */
[----:B------:R-:W-:Y:S02]  /*5c00*/  IMAD.MOV.U32 R10, RZ, RZ, 0x1 ;  /* 0x00000001ff0a7424 */ /* 0x000fe400078e00ff */
[----:B------:R-:W-:Y:S01]  /*5c10*/  IMAD.MOV.U32 R9, RZ, RZ, R16 ;  /* 0x000000ffff097224 */ /* 0x000fe200078e0010 */
[----:B------:R-:W-:Y:S02]  /*5c20*/  SEL R17, R7, R14, !P4 ;  /* 0x0000000e07117207 */ /* 0x000fe40006000000 */
[----:B------:R-:W-:-:S07]  /*5c30*/  SEL R14, R14, R7, !P4 ;  /* 0x000000070e0e7207 */ /* 0x000fce0006000000 */
.L_x_103:
[----:B------:R-:W-:-:S08]  /*5c40*/  NOP ;  /* 0x0000000000007918 */ /* 0x000fd00000000000 */
[----:B------:R-:W0:-:S00]  /*5c50*/  USETMAXREG.DEALLOC.CTAPOOL 0x28 ;  /* 0x00000028000079c8 */ /* 0x000e0000080e0500 */
[----:B0-----:R-:W-:-:S13]  /*5c60*/  ISETP.NE.AND P0, PT, R3, RZ, PT ;  /* 0x000000ff0300720c */ /* 0x001fda0003f05270 */
[----:B------:R-:W-:Y:S05]  /*5c70*/  @P0 EXIT ;  /* 0x000000000000094d */ /* 0x000fea0003800000 */
[----:B------:R-:W-:Y:S01]  /*5c80*/  LOP3.LUT P0, RZ, R10, 0xff, RZ, 0xc0, !PT ;  /* 0x000000ff0aff7812 */ /* 0x000fe2000780c0ff */
[----:B------:R-:W-:Y:S02]  /*5c90*/  IMAD.MOV.U32 R10, RZ, RZ, 0x1 ;  /* 0x00000001ff0a7424 */ /* 0x000fe400078e00ff */
[----:B------:R-:W-:-:S10]  /*5ca0*/  IMAD.MOV.U32 R13, RZ, RZ, RZ ;  /* 0x000000ffff0d7224 */ /* 0x000fd400078e00ff */
[----:B------:R-:W-:Y:S05]  /*5cb0*/  @!P0 BRA `(.L_x_106) ;  /* 0x0000000c00408947 */ /* 0x000fea0003800000 */
[----:B------:R-:W0:Y:S01]  /*5cc0*/  LDC R3, c[0x0][0x28c] ;  /* 0x0000a300ff037b82 */ /* 0x000e220000000800 */
[----:B------:R-:W-:Y:S01]  /*5cd0*/  ULDC UR5, c[0x0][0x600] ;  /* 0x0001800000057ab9 */ /* 0x000fe20000000800 */
[----:B------:R-:W-:Y:S01]  /*5ce0*/  ULDC UR4, c[0x0][0xc] ;  /* 0x0000030000047ab9 */ /* 0x000fe20000000800 */
[----:B------:R-:W-:Y:S01]  /*5cf0*/  UIADD3 UR16, UR5, -0x1, URZ ;  /* 0xffffffff05107890 */ /* 0x000fe2000fffe03f */
[C---:B------:R-:W-:Y:S01]  /*5d00*/  LOP3.LUT P2, RZ, R2.reuse, 0x7f, RZ, 0xc0, !PT ;  /* 0x0000007f02ff7812 */ /* 0x040fe2000784c0ff */
[----:B------:R-:W-:Y:S01]  /*5d10*/  ULDC UR6, c[0x0][0x658] ;  /* 0x0001960000067ab9 */ /* 0x000fe20000000800 */
[----:B------:R-:W-:Y:S01]  /*5d20*/  ULDC UR5, c[0x0][0x10] ;  /* 0x0000040000057ab9 */ /* 0x000fe20000000800 */
[----:B------:R-:W-:Y:S01]  /*5d30*/  UMOV UR7, 0xffffffff ;  /* 0xffffffff00077882 */ /* 0x000fe20000000000 */
[----:B------:R-:W-:Y:S01]  /*5d40*/  UMOV UR8, 0x1 ;  /* 0x0000000100087882 */ /* 0x000fe20000000000 */
[----:B------:R-:W-:Y:S01]  /*5d50*/  UIMAD.WIDE.U32 UR4, UR4, UR5, URZ ;  /* 0x00000005040472a5 */ /* 0x000fe2000f8e003f */
[----:B------:R-:W-:Y:S01]  /*5d60*/  LOP3.LUT P0, RZ, R2, 0x1f, RZ, 0xc0, !PT ;  /* 0x0000001f02ff7812 */ /* 0x000fe2000780c0ff */
[----:B------:R-:W-:Y:S01]  /*5d70*/  USHF.L.U32 UR7, UR7, UR6, URZ ;  /* 0x0000000607077299 */ /* 0x000fe2000800063f */
[----:B------:R-:W-:Y:S01]  /*5d80*/  BSSY B0, `(.L_x_106) ;  /* 0x00000c3000007945 */ /* 0x000fe20003800000 */
[----:B------:R-:W-:Y:S01]  /*5d90*/  USHF.L.U32 UR18, UR8, UR6, URZ ;  /* 0x0000000608127299 */ /* 0x000fe2000800063f */
[----:B------:R-:W-:Y:S01]  /*5da0*/  IMAD.MOV.U32 R15, RZ, RZ, 0x1 ;  /* 0x00000001ff0f7424 */ /* 0x000fe200078e00ff */
[----:B------:R-:W-:Y:S01]  /*5db0*/  LOP3.LUT R16, R4, 0x2, RZ, 0xfc, !PT ;  /* 0x0000000204107812 */ /* 0x000fe200078efcff */
[----:B------:R-:W-:Y:S01]  /*5dc0*/  ULDC UR6, c[0x0][0x14] ;  /* 0x0000050000067ab9 */ /* 0x000fe20000000800 */
[----:B------:R-:W-:Y:S01]  /*5dd0*/  PLOP3.LUT P0, PT, P0, P2, PT, 0x8a, 0x0 ;  /* 0x000000000000781c */ /* 0x000fe20000705172 */
[----:B------:R-:W-:Y:S01]  /*5de0*/  UIMAD.WIDE.U32 UR20, UR4, UR6, URZ ;  /* 0x00000006041472a5 */ /* 0x000fe2000f8e003f */
[----:B------:R-:W-:Y:S01]  /*5df0*/  IMAD.MOV.U32 R10, RZ, RZ, 0x1 ;  /* 0x00000001ff0a7424 */ /* 0x000fe200078e00ff */
[----:B------:R-:W-:Y:S01]  /*5e00*/  UIMAD UR13, UR5, UR6, URZ ;  /* 0x00000006050d72a4 */ /* 0x000fe2000f8e023f */
[----:B------:R-:W-:Y:S01]  /*5e10*/  IMAD.MOV.U32 R13, RZ, RZ, RZ ;  /* 0x000000ffff0d7224 */ /* 0x000fe200078e00ff */
[----:B------:R-:W-:Y:S01]  /*5e20*/  ULOP3.LUT UR17, URZ, UR7, URZ, 0x33, !UPT ;  /* 0x000000073f117292 */ /* 0x000fe2000f8e333f */
[----:B0-----:R-:W-:Y:S01]  /*5e30*/  VIADD R3, R3, 0x1f ;  /* 0x0000001f03037836 */ /* 0x001fe20000000000 */
[----:B------:R-:W-:Y:S01]  /*5e40*/  UIADD3 UR13, UR21, UR13, URZ ;  /* 0x0000000d150d7290 */ /* 0x000fe2000fffe03f */
[----:B------:R-:W-:-:S03]  /*5e50*/  ULDC.64 UR22, c[0x0][0x198] ;  /* 0x0000660000167ab9 */ /* 0x000fc60000000a00 */
[----:B------:R-:W-:-:S04]  /*5e60*/  SHF.R.S32.HI R6, RZ, 0x1f, R3 ;  /* 0x0000001fff067819 */ /* 0x000fc80000011403 */
[----:B------:R-:W-:-:S04]  /*5e70*/  LEA.HI R6, R6, R3, RZ, 0x5 ;  /* 0x0000000306067211 */ /* 0x000fc800078f28ff */
[----:B------:R-:W-:-:S05]  /*5e80*/  SHF.R.S32.HI R12, RZ, 0x5, R6 ;  /* 0x00000005ff0c7819 */ /* 0x000fca0000011406 */
[----:B------:R-:W-:-:S07]  /*5e90*/  VIADD R11, R12, 0x1 ;  /* 0x000000010c0b7836 */ /* 0x000fce0000000000 */
.L_x_118:
[----:B------:R-:W-:-:S03]  /*5ea0*/  UMOV UR4, 0xffffffff ;  /* 0xffffffff00047882 */ /* 0x000fc60000000000 */
[----:B------:R-:W-:Y:S05]  /*5eb0*/  BRA.DIV UR4, `(.L_x_107) ;  /* 0x0000002204547947 */ /* 0x000fea000b800000 */
[----:B------:R-:W-:-:S13]  /*5ec0*/  ELECT P1, URZ, PT ;  /* 0x00000000003f782f */ /* 0x000fda0003820000 */
.L_x_162:
[----:B------:R-:W0:Y:S01]  /*5ed0*/  LDC R2, c[0x0][0x28c] ;  /* 0x0000a300ff027b82 */ /* 0x000e220000000800 */
[----:B------:R-:W-:Y:S01]  /*5ee0*/  BSSY B1, `(.L_x_108) ;  /* 0x0000037000017945 */ /* 0x000fe20003800000 */
[----:B0-----:R-:W-:-:S13]  /*5ef0*/  ISETP.LT.OR P1, PT, R2, 0x1, !P1 ;  /* 0x000000010200780c */ /* 0x001fda0004f21670 */
[----:B------:R-:W-:Y:S05]  /*5f00*/  @P1 BRA `(.L_x_109) ;  /* 0x0000000000d01947 */ /* 0x000fea0003800000 */
[----:B------:R-:W-:Y:S02]  /*5f10*/  IMAD.SHL.U32 R17, R17, 0x40, RZ ;  /* 0x0000004011117824 */ /* 0x000fe400078e00ff */
[----:B------:R-:W-:Y:S02]  /*5f20*/  IMAD.SHL.U32 R14, R14, 0x80, RZ ;  /* 0x000000800e0e7824 */ /* 0x000fe400078e00ff */
[----:B------:R-:W-:Y:S02]  /*5f30*/  IMAD.MOV.U32 R20, RZ, RZ, RZ ;  /* 0x000000ffff147224 */ /* 0x000fe400078e00ff */
[----:B------:R-:W-:Y:S02]  /*5f40*/  IMAD.MOV.U32 R2, RZ, RZ, R11 ;  /* 0x000000ffff027224 */ /* 0x000fe400078e000b */
[----:B------:R-:W-:Y:S02]  /*5f50*/  IMAD.MOV.U32 R3, RZ, RZ, R10 ;  /* 0x000000ffff037224 */ /* 0x000fe400078e000a */
[----:B------:R-:W-:-:S07]  /*5f60*/  IMAD.MOV.U32 R6, RZ, RZ, R13 ;  /* 0x000000ffff067224 */ /* 0x000fce00078e000d */
.L_x_113:
[----:B------:R-:W0:Y:S01]  /*5f70*/  S2R R8, SR_CgaCtaId ;  /* 0x0000000000087919 */ /* 0x000e220000008800 */
[----:B------:R-:W-:-:S04]  /*5f80*/  MOV R7, 0x400 ;  /* 0x0000040000077802 */ /* 0x000fc80000000f00 */
[----:B0-----:R-:W-:Y:S02]  /*5f90*/  LEA R19, R8, R7, 0x18 ;  /* 0x0000000708137211 */ /* 0x001fe400078ec0ff */
[----:B------:R-:W-:Y:S01]  /*5fa0*/  SHF.L.U32 R7, R3, 0x1f, RZ ;  /* 0x0000001f03077819 */ /* 0x000fe200000006ff */
[----:B------:R-:W0:Y:S02]  /*5fb0*/  @!P2 LDC R8, c[0x0][0x500] ;  /* 0x00014000ff08ab82 */ /* 0x000e240000000800 */
[----:B------:R-:W-:-:S04]  /*5fc0*/  IMAD R18, R6, 0x8, R19 ;  /* 0x0000000806127824 */ /* 0x000fc800078e0213 */
[----:B------:R-:W1:Y:S02]  /*5fd0*/  SYNCS.PHASECHK.TRANS64.TRYWAIT P1, [R18+URZ+0x128], R7 ;  /* 0x00012807120075a7 */ /* 0x000e64000802017f */
[----:B-1----:R-:W-:Y:S05]  /*5fe0*/  @!P1 BRA `(.L_x_110) ;  /* 0x0000002000289947 */ /* 0x002fea0003800000 */
.L_x_163:
[----:B-1----:R-:W-:Y:S01]  /*5ff0*/  PRMT R7, R16, 0x9910, RZ ;  /* 0x0000991010077816 */ /* 0x002fe200000000ff */
[----:B0-----:R0:W-:Y:S03]  /*6000*/  @!P2 SYNCS.ARRIVE.TRANS64 RZ, [R18+URZ], R8 ;  /* 0x0000000812ffa9a7 */ /* 0x0011e6000800003f */
[----:B------:R-:W-:-:S13]  /*6010*/  ISETP.NE.AND P1, PT, R7, 0x2, PT ;  /* 0x000000020700780c */ /* 0x000fda0003f25270 */
[----:B0-----:R-:W-:Y:S05]  /*6020*/  @P1 BRA `(.L_x_111) ;  /* 0x0000000000041947 */ /* 0x001fea0003800000 */
[----:B------:R-:W-:Y:S01]  /*6030*/  BPT.TRAP 0x1 ;  /* 0x000000040000795c */ /* 0x000fe20000300000 */
.L_x_111:
[----:B------:R-:W-:Y:S05]  /*6040*/  @P0 BRA `(.L_x_112) ;  /* 0x0000000000040947 */ /* 0x000fea0003800000 */
[----:B------:R-:W-:Y:S01]  /*6050*/  BPT.TRAP 0x1 ;  /* 0x000000040000795c */ /* 0x000fe20000300000 */
.L_x_112:
[--C-:B------:R-:W-:Y:S01]  /*6060*/  IMAD R7, R6, 0x1000, R19.reuse ;  /* 0x0000100006077824 */ /* 0x100fe200078e0213 */
[----:B------:R-:W-:Y:S01]  /*6070*/  R2UR UR9, R18 ;  /* 0x00000000120972ca */ /* 0x000fe200000e0000 */
[----:B------:R-:W-:Y:S01]  /*6080*/  IMAD R19, R6, 0x800, R19 ;  /* 0x0000080006137824 */ /* 0x000fe200078e0213 */
[----:B------:R-:W-:Y:S01]  /*6090*/  UIADD3 UR4, UP0, UR22, 0xf0, URZ ;  /* 0x000000f016047890 */ /* 0x000fe2000ff1e03f */
[----:B------:R-:W-:Y:S01]  /*60a0*/  VIADD R2, R2, 0xffffffff ;  /* 0xffffffff02027836 */ /* 0x000fe20000000000 */
[----:B------:R-:W-:Y:S01]  /*60b0*/  R2UR UR5, R7 ;  /* 0x00000000070572ca */ /* 0x000fe200000e0000 */
[----:B------:R-:W-:Y:S01]  /*60c0*/  UIADD3 UR24, UP1, UR22, 0x1f0, URZ ;  /* 0x000001f016187890 */ /* 0x000fe2000ff3e03f */
[----:B------:R-:W-:Y:S01]  /*60d0*/  R2UR UR8, R19 ;  /* 0x00000000130872ca */ /* 0x000fe200000e0000 */
[----:B------:R-:W-:Y:S01]  /*60e0*/  VIADD R6, R6, 0x1 ;  /* 0x0000000106067836 */ /* 0x000fe20000000000 */
[----:B------:R-:W-:Y:S01]  /*60f0*/  R2UR UR11, R14 ;  /* 0x000000000e0b72ca */ /* 0x000fe200000e0000 */
[----:B------:R-:W-:Y:S01]  /*6100*/  UIADD3.X UR25, URZ, UR23, URZ, UP1, !UPT ;  /* 0x000000173f197290 */ /* 0x000fe20008ffe43f */
[C---:B------:R-:W-:Y:S01]  /*6110*/  R2UR UR10, R20.reuse ;  /* 0x00000000140a72ca */ /* 0x040fe200000e0000 */
[----:B------:R-:W-:Y:S01]  /*6120*/  UMOV UR6, 0x0 ;  /* 0x0000000000067882 */ /* 0x000fe20000000000 */
[----:B------:R-:W-:Y:S01]  /*6130*/  R2UR UR12, R9 ;  /* 0x00000000090c72ca */ /* 0x000fe200000e0000 */
[----:B------:R-:W-:Y:S01]  /*6140*/  UMOV UR7, 0x10000000 ;  /* 0x1000000000077882 */ /* 0x000fe20000000000 */
[----:B------:R-:W-:Y:S01]  /*6150*/  R2UR UR19, R17 ;  /* 0x00000000111372ca */ /* 0x000fe200000e0000 */
[----:B------:R-:W-:Y:S01]  /*6160*/  VIADD R20, R20, 0x20 ;  /* 0x0000002014147836 */ /* 0x000fe20000000000 */
[----:B------:R-:W-:Y:S01]  /*6170*/  ISETP.GT.AND P3, PT, R2, 0x1, PT ;  /* 0x000000010200780c */ /* 0x000fe20003f64270 */
[----:B------:R-:W-:Y:S01]  /*6180*/  UIADD3 UR14, UR5, 0x300, URZ ;  /* 0x00000300050e7890 */ /* 0x000fe2000fffe03f */
[----:B------:R-:W-:Y:S01]  /*6190*/  ISETP.NE.AND P1, PT, R6, 0x25, PT ;  /* 0x000000250600780c */ /* 0x000fe20003f25270 */
[----:B------:R-:W-:-:S02]  /*61a0*/  UIADD3.X UR5, URZ, UR23, URZ, UP0, !UPT ;  /* 0x000000173f057290 */ /* 0x000fc400087fe43f */
[----:B------:R-:W-:Y:S01]  /*61b0*/  UIADD3 UR15, UR8, 0x25300, URZ ;  /* 0x00025300080f7890 */ /* 0x000fe2000fffe03f */
[----:B------:R-:W-:Y:S02]  /*61c0*/  SEL R8, RZ, 0x1, P1 ;  /* 0x00000001ff087807 */ /* 0x000fe40000800000 */
[----:B------:R-:W-:Y:S01]  /*61d0*/  UMOV UR8, UR14 ;  /* 0x0000000e00087c82 */ /* 0x000fe20008000000 */
[----:B------:R-:W-:Y:S02]  /*61e0*/  SEL R6, R6, RZ, P1 ;  /* 0x000000ff06067207 */ /* 0x000fe40000800000 */
[----:B------:R-:W-:Y:S01]  /*61f0*/  LOP3.LUT R3, R3, R8, RZ, 0x3c, !PT ;  /* 0x0000000803037212 */ /* 0x000fe200078e3cff */
[----:B------:R0:W-:Y:S02]  /*6200*/  UTMALDG.3D [UR8], [UR4], desc[UR6] ;  /* 0x00000608040075b4 */ /* 0x0001e40008011000 */
[----:B0-----:R-:W-:Y:S01]  /*6210*/  UMOV UR8, UR15 ;  /* 0x0000000f00087c82 */ /* 0x001fe20008000000 */
[----:B------:R-:W-:-:S02]  /*6220*/  UMOV UR11, UR19 ;  /* 0x00000013000b7c82 */ /* 0x000fc40008000000 */
[----:B------:R0:W-:Y:S02]  /*6230*/  UTMALDG.3D [UR8], [UR24], desc[UR6] ;  /* 0x00000608180075b4 */ /* 0x0001e40008011000 */
[----:B0-----:R-:W-:Y:S05]  /*6240*/  @P3 BRA `(.L_x_113) ;  /* 0xfffffffc00483947 */ /* 0x001fea000383ffff */
.L_x_109:
[----:B------:R-:W-:Y:S05]  /*6250*/  BSYNC B1 ;  /* 0x0000000000017941 */ /* 0x000fea0003800000 */
.L_x_108:
[----:B------:R-:W-:Y:S01]  /*6260*/  LOP3.LUT P5, RZ, R15, 0xff, RZ, 0xc0, !PT ;  /* 0x000000ff0fff7812 */ /* 0x000fe200078ac0ff */
[C---:B------:R-:W-:Y:S01]  /*6270*/  IMAD.IADD R6, R12.reuse, 0x1, R13 ;  /* 0x000000010c067824 */ /* 0x040fe200078e020d */
[----:B------:R-:W-:Y:S01]  /*6280*/  ULDC.64 UR4, c[0x0][0x650] ;  /* 0x0001940000047ab9 */ /* 0x000fe20000000a00 */
[----:B------:R-:W-:Y:S01]  /*6290*/  ISETP.GE.U32.AND P3, PT, R12, 0x25, PT ;  /* 0x000000250c00780c */ /* 0x000fe20003f66070 */
[----:B------:R-:W-:Y:S01]  /*62a0*/  BSSY B1, `(.L_x_114) ;  /* 0x000006e000017945 */ /* 0x000fe20003800000 */
[C---:B------:R-:W-:Y:S01]  /*62b0*/  IMAD.WIDE.U32 R2, R6.reuse, -0x45306eb3, RZ ;  /* 0xbacf914d06027825 */ /* 0x040fe200078e00ff */
[C---:B------:R-:W-:Y:S02]  /*62c0*/  ISETP.GT.U32.AND P1, PT, R6.reuse, 0x24, PT ;  /* 0x000000240600780c */ /* 0x040fe40003f24070 */
[----:B------:R-:W-:Y:S01]  /*62d0*/  PRMT R15, RZ, 0x7610, R15 ;  /* 0x00007610ff0f7816 */ /* 0x000fe2000000000f */
[----:B------:R-:W-:Y:S01]  /*62e0*/  IMAD.IADD R2, R6, 0x1, -R3 ;  /* 0x0000000106027824 */ /* 0x000fe200078e0a03 */
[----:B------:R-:W-:Y:S01]  /*62f0*/  ISETP.LT.U32.AND P1, PT, R12, 0x25, P1 ;  /* 0x000000250c00780c */ /* 0x000fe20000f21070 */
[----:B------:R-:W-:-:S02]  /*6300*/  IMAD.MOV.U32 R14, RZ, RZ, -0x1 ;  /* 0xffffffffff0e7424 */ /* 0x000fc400078e00ff */
[----:B------:R-:W0:Y:S01]  /*6310*/  @P5 S2R R8, SR_CgaCtaId ;  /* 0x0000000000085919 */ /* 0x000e220000008800 */
[----:B------:R-:W-:Y:S01]  /*6320*/  @P5 MOV R7, 0x400 ;  /* 0x0000040000075802 */ /* 0x000fe20000000f00 */
[----:B------:R-:W-:Y:S01]  /*6330*/  IMAD.MOV.U32 R17, RZ, RZ, -0x1 ;  /* 0xffffffffff117424 */ /* 0x000fe200078e00ff */
[----:B------:R-:W-:Y:S01]  /*6340*/  LEA.HI R2, R2, R3, RZ, 0x1f ;  /* 0x0000000302027211 */ /* 0x000fe200078ff8ff */
[----:B------:R-:W-:-:S03]  /*6350*/  IMAD.MOV.U32 R9, RZ, RZ, -0x1 ;  /* 0xffffffffff097424 */ /* 0x000fc600078e00ff */
[--C-:B------:R-:W-:Y:S02]  /*6360*/  SHF.R.U32.HI R13, RZ, 0x5, R2.reuse ;  /* 0x00000005ff0d7819 */ /* 0x100fe40000011602 */
[----:B------:R-:W-:Y:S02]  /*6370*/  PRMT R2, RZ, 0x7610, R2 ;  /* 0x00007610ff027816 */ /* 0x000fe40000000002 */
[----:B0-----:R-:W-:Y:S02]  /*6380*/  @P5 LEA R8, R8, R7, 0x18 ;  /* 0x0000000708085211 */ /* 0x001fe400078ec0ff */
[----:B------:R-:W-:Y:S02]  /*6390*/  SEL R7, RZ, 0x1, !P1 ;  /* 0x00000001ff077807 */ /* 0x000fe40004800000 */
[----:B------:R-:W-:Y:S01]  /*63a0*/  IADD3 R0, P1, R0, UR20, RZ ;  /* 0x0000001400007c10 */ /* 0x000fe2000ff3e0ff */
[----:B------:R0:W-:Y:S01]  /*63b0*/  @P5 SYNCS.ARRIVE.TRANS64.A1T0 RZ, [R8+URZ+0x268], RZ ;  /* 0x000268ff08ff59a7 */ /* 0x0001e2000810003f */
[----:B------:R-:W-:-:S02]  /*63c0*/  LOP3.LUT R10, R10, R7, RZ, 0x3c, !PT ;  /* 0x000000070a0a7212 */ /* 0x000fc400078e3cff */
[----:B------:R-:W-:Y:S02]  /*63d0*/  IADD3.X R5, R5, UR13, RZ, P1, !PT ;  /* 0x0000000d05057c10 */ /* 0x000fe40008ffe4ff */
[----:B------:R-:W-:Y:S02]  /*63e0*/  ISETP.GE.U32.AND P1, PT, R0, UR4, PT ;  /* 0x0000000400007c0c */ /* 0x000fe4000bf26070 */
[----:B------:R-:W-:Y:S01]  /*63f0*/  @P3 LOP3.LUT R10, R10, 0x1, R13, 0x78, !PT ;  /* 0x000000010a0a3812 */ /* 0x000fe200078e780d */
[----:B------:R-:W-:Y:S01]  /*6400*/  IMAD R13, R13, -0x25, R6 ;  /* 0xffffffdb0d0d7824 */ /* 0x000fe200078e0206 */
[----:B------:R-:W-:-:S13]  /*6410*/  ISETP.GE.U32.AND.EX P1, PT, R5, UR5, PT, P1 ;  /* 0x0000000505007c0c */ /* 0x000fda000bf26110 */
[----:B0-----:R-:W-:Y:S05]  /*6420*/  @P1 BRA `(.L_x_115) ;  /* 0x0000000400541947 */ /* 0x001fea0003800000 */
[----:B------:R-:W-:Y:S01]  /*6430*/  ULDC.64 UR4, c[0x0][0x628] ;  /* 0x00018a0000047ab9 */ /* 0x000fe20000000a00 */
[----:B------:R-:W0:Y:S01]  /*6440*/  S2R R17, SR_CTAID.X ;  /* 0x0000000000117919 */ /* 0x000e220000002500 */
[----:B------:R-:W-:Y:S01]  /*6450*/  ISETP.NE.U32.AND P1, PT, RZ, UR4, PT ;  /* 0x00000004ff007c0c */ /* 0x000fe2000bf25070 */
[----:B------:R-:W-:Y:S01]  /*6460*/  ULDC UR7, c[0x0][0x630] ;  /* 0x00018c0000077ab9 */ /* 0x000fe20000000800 */
[----:B------:R-:W-:Y:S01]  /*6470*/  IMAD.MOV.U32 R2, RZ, RZ, R0 ;  /* 0x000000ffff027224 */ /* 0x000fe200078e0000 */
[----:B------:R-:W1:Y:S01]  /*6480*/  S2R R14, SR_CTAID.Y ;  /* 0x00000000000e7919 */ /* 0x000e620000002600 */
[----:B------:R-:W-:Y:S01]  /*6490*/  ISETP.NE.AND.EX P1, PT, RZ, UR5, PT, P1 ;  /* 0x00000005ff007c0c */ /* 0x000fe2000bf25310 */
[----:B------:R-:W-:-:S12]  /*64a0*/  IMAD.MOV.U32 R3, RZ, RZ, R5 ;  /* 0x000000ffff037224 */ /* 0x000fd800078e0005 */
[----:B------:R-:W-:Y:S05]  /*64b0*/  @!P1 BRA `(.L_x_116) ;  /* 0x0000000000289947 */ /* 0x000fea0003800000 */
[----:B------:R-:W-:Y:S02]  /*64c0*/  ULDC UR6, c[0x0][0x634] ;  /* 0x00018d0000067ab9 */ /* 0x000fe40000000800 */
[----:B------:R-:W-:-:S05]  /*64d0*/  IADD3 R9, P1, R0, UR6, RZ ;  /* 0x0000000600097c10 */ /* 0x000fca000ff3e0ff */
[----:B------:R-:W-:-:S04]  /*64e0*/  IMAD.X R19, RZ, RZ, R5, P1 ;  /* 0x000000ffff137224 */ /* 0x000fc800008e0605 */
[----:B------:R-:W-:-:S04]  /*64f0*/  IMAD.WIDE.U32 R6, R19, UR4, RZ ;  /* 0x0000000413067c25 */ /* 0x000fc8000f8e00ff */
[----:B------:R-:W-:-:S04]  /*6500*/  IMAD.WIDE.U32 R6, P1, R9, UR5, R6 ;  /* 0x0000000509067c25 */ /* 0x000fc8000f820006 */
[----:B------:R-:W-:-:S04]  /*6510*/  IMAD.WIDE.U32 R8, R9, UR4, RZ ;  /* 0x0000000409087c25 */ /* 0x000fc8000f8e00ff */
[----:B------:R-:W-:Y:S01]  /*6520*/  IMAD.X R3, RZ, RZ, RZ, P1 ;  /* 0x000000ffff037224 */ /* 0x000fe200008e06ff */
[----:B------:R-:W-:Y:S01]  /*6530*/  IADD3 RZ, P1, R9, R6, RZ ;  /* 0x0000000609ff7210 */ /* 0x000fe20007f3e0ff */
[----:B------:R-:W-:-:S04]  /*6540*/  IMAD.MOV.U32 R2, RZ, RZ, R7 ;  /* 0x000000ffff027224 */ /* 0x000fc800078e0007 */
[----:B------:R-:W-:-:S08]  /*6550*/  IMAD.WIDE.U32.X R2, R19, UR5, R2, P1 ;  /* 0x0000000513027c25 */ /* 0x000fd000088e0402 */
.L_x_116:
[--C-:B------:R-:W-:Y:S01]  /*6560*/  SHF.R.U64 R8, R2, UR7, R3.reuse ;  /* 0x0000000702087c19 */ /* 0x100fe20008001203 */
[----:B------:R-:W-:Y:S01]  /*6570*/  ULDC.64 UR4, c[0x0][0x620] ;  /* 0x0001880000047ab9 */ /* 0x000fe20000000a00 */
[----:B------:R-:W-:Y:S01]  /*6580*/  SHF.R.U32.HI R2, RZ, UR7, R3 ;  /* 0x00000007ff027c19 */ /* 0x000fe20008011603 */
[----:B------:R-:W-:Y:S01]  /*6590*/  IMAD.MOV.U32 R3, RZ, RZ, R5 ;  /* 0x000000ffff037224 */ /* 0x000fe200078e0005 */
[----:B------:R-:W-:Y:S01]  /*65a0*/  IADD3 R7, P1, RZ, -R8, RZ ;  /* 0x80000008ff077210 */ /* 0x000fe20007f3e0ff */
[----:B------:R-:W2:Y:S01]  /*65b0*/  LDC R22, c[0x0][0x144] ;  /* 0x00005100ff167b82 */ /* 0x000ea20000000800 */
[----:B0-----:R-:W-:Y:S01]  /*65c0*/  I2FP.F32.U32 R9, R17 ;  /* 0x0000001100097245 */ /* 0x001fe20000201000 */
[----:B------:R-:W-:Y:S01]  /*65d0*/  ULDC.64 UR8, c[0x0][0x640] ;  /* 0x0001900000087ab9 */ /* 0x000fe20000000a00 */
[----:B------:R-:W-:Y:S01]  /*65e0*/  ULDC UR6, c[0x0][0x608] ;  /* 0x0001820000067ab9 */ /* 0x000fe20000000800 */
[----:B------:R-:W-:Y:S01]  /*65f0*/  IMAD.X R2, RZ, RZ, ~R2, P1 ;  /* 0x000000ffff027224 */ /* 0x000fe200008e0e02 */
[----:B------:R-:W-:-:S03]  /*6600*/  ISETP.NE.U32.AND P1, PT, RZ, UR8, PT ;  /* 0x00000008ff007c0c */ /* 0x000fc6000bf25070 */
[----:B------:R-:W-:Y:S01]  /*6610*/  IMAD R6, R2, UR4, RZ ;  /* 0x0000000402067c24 */ /* 0x000fe2000f8e02ff */
[----:B------:R-:W0:Y:S01]  /*6620*/  LDC R19, c[0x0][0x148] ;  /* 0x00005200ff137b82 */ /* 0x000e220000000800 */
[----:B------:R-:W-:Y:S01]  /*6630*/  IMAD.MOV.U32 R2, RZ, RZ, R0 ;  /* 0x000000ffff027224 */ /* 0x000fe200078e0000 */
[----:B------:R-:W-:-:S03]  /*6640*/  ISETP.NE.AND.EX P1, PT, RZ, UR9, PT, P1 ;  /* 0x00000009ff007c0c */ /* 0x000fc6000bf25310 */
[----:B------:R-:W-:Y:S01]  /*6650*/  IMAD.WIDE.U32 R2, R7, UR4, R2 ;  /* 0x0000000407027c25 */ /* 0x000fe2000f8e0002 */
[----:B------:R-:W-:-:S03]  /*6660*/  ULDC UR4, c[0x0][0x150] ;  /* 0x0000540000047ab9 */ /* 0x000fc60000000800 */
[----:B------:R-:W-:Y:S02]  /*6670*/  IMAD R7, R7, UR5, R6 ;  /* 0x0000000507077c24 */ /* 0x000fe4000f8e0206 */
[----:B------:R-:W-:Y:S01]  /*6680*/  FMUL R6, R9, UR4 ;  /* 0x0000000409067c20 */ /* 0x000fe20008400000 */
[----:B------:R-:W-:Y:S01]  /*6690*/  ULDC UR4, c[0x0][0x618] ;  /* 0x0001860000047ab9 */ /* 0x000fe20000000800 */
[----:B------:R-:W-:Y:S01]  /*66a0*/  ULDC UR5, c[0x0][0x154] ;  /* 0x0000550000057ab9 */ /* 0x000fe20000000800 */
[----:B------:R-:W-:-:S03]  /*66b0*/  IMAD.IADD R3, R3, 0x1, R7 ;  /* 0x0000000103037824 */ /* 0x000fc600078e0207 */
[----:B------:R-:W3:Y:S02]  /*66c0*/  F2I.U32.TRUNC.NTZ R6, R6 ;  /* 0x0000000600067305 */ /* 0x000ee4000020f000 */
[----:B------:R-:W-:Y:S02]  /*66d0*/  SHF.R.U64 R9, R2, UR4, R3 ;  /* 0x0000000402097c19 */ /* 0x000fe40008001203 */
[----:B-1----:R-:W-:-:S05]  /*66e0*/  I2FP.F32.U32 R2, R14 ;  /* 0x0000000e00027245 */ /* 0x002fca0000201000 */
[----:B------:R-:W-:Y:S01]  /*66f0*/  FMUL R21, R2, UR5 ;  /* 0x0000000502157c20 */ /* 0x000fe20008400000 */
[----:B------:R-:W-:Y:S01]  /*6700*/  SHF.R.U32.HI R2, RZ, UR4, R3 ;  /* 0x00000004ff027c19 */ /* 0x000fe20008011603 */
[----:B------:R-:W-:-:S03]  /*6710*/  ULDC UR4, c[0x0][0x658] ;  /* 0x0001960000047ab9 */ /* 0x000fc60000000800 */
[--C-:B------:R-:W-:Y:S01]  /*6720*/  SHF.R.U64 R20, R9, UR6, R2.reuse ;  /* 0x0000000609147c19 */ /* 0x100fe20008001202 */
[----:B------:R-:W1:Y:S01]  /*6730*/  F2I.U32.TRUNC.NTZ R21, R21 ;  /* 0x0000001500157305 */ /* 0x000e62000020f000 */
[----:B------:R-:W-:Y:S01]  /*6740*/  SHF.R.U32.HI R3, RZ, UR6, R2 ;  /* 0x00000006ff037c19 */ /* 0x000fe20008011602 */
[----:B---3--:R-:W-:-:S03]  /*6750*/  IMAD.MOV R6, RZ, RZ, -R6 ;  /* 0x000000ffff067224 */ /* 0x008fc600078e0a06 */
[----:B------:R-:W-:Y:S01]  /*6760*/  SHF.R.U64 R18, R20, UR4, R3 ;  /* 0x0000000414127c19 */ /* 0x000fe20008001203 */
[----:B--2---:R-:W-:Y:S01]  /*6770*/  IMAD R17, R22, R6, R17 ;  /* 0x0000000616117224 */ /* 0x004fe200078e0211 */
[----:B------:R-:W-:-:S03]  /*6780*/  SHF.R.U32.HI R23, RZ, UR4, R3 ;  /* 0x00000004ff177c19 */ /* 0x000fc60008011603 */
[----:B------:R-:W-:Y:S02]  /*6790*/  IMAD.MOV.U32 R2, RZ, RZ, R18 ;  /* 0x000000ffff027224 */ /* 0x000fe400078e0012 */
[----:B------:R-:W-:Y:S01]  /*67a0*/  IMAD.MOV.U32 R3, RZ, RZ, R23 ;  /* 0x000000ffff037224 */ /* 0x000fe200078e0017 */
[----:B------:R-:W-:Y:S06]  /*67b0*/  @!P1 BRA `(.L_x_117) ;  /* 0x0000000000289947 */ /* 0x000fec0003800000 */
[----:B------:R-:W-:Y:S02]  /*67c0*/  ULDC UR4, c[0x0][0x64c] ;  /* 0x0001930000047ab9 */ /* 0x000fe40000000800 */
[----:B------:R-:W-:-:S05]  /*67d0*/  IADD3 R3, P1, R18, UR4, RZ ;  /* 0x0000000412037c10 */ /* 0x000fca000ff3e0ff */
[----:B------:R-:W-:-:S04]  /*67e0*/  IMAD.X R23, RZ, RZ, R23, P1 ;  /* 0x000000ffff177224 */ /* 0x000fc800008e0617 */
[----:B------:R-:W-:-:S04]  /*67f0*/  IMAD.WIDE.U32 R6, R23, UR8, RZ ;  /* 0x0000000817067c25 */ /* 0x000fc8000f8e00ff */
[----:B------:R-:W-:-:S04]  /*6800*/  IMAD.WIDE.U32 R6, P1, R3, UR9, R6 ;  /* 0x0000000903067c25 */ /* 0x000fc8000f820006 */
[----:B------:R-:W-:-:S04]  /*6810*/  IMAD.WIDE.U32 R2, R3, UR8, RZ ;  /* 0x0000000803027c25 */ /* 0x000fc8000f8e00ff */
[----:B------:R-:W-:Y:S01]  /*6820*/  IMAD.MOV.U32 R2, RZ, RZ, R7 ;  /* 0x000000ffff027224 */ /* 0x000fe200078e0007 */
[----:B------:R-:W-:Y:S01]  /*6830*/  IADD3 RZ, P3, R3, R6, RZ ;  /* 0x0000000603ff7210 */ /* 0x000fe20007f7e0ff */
[----:B------:R-:W-:-:S04]  /*6840*/  IMAD.X R3, RZ, RZ, RZ, P1 ;  /* 0x000000ffff037224 */ /* 0x000fc800008e06ff */
[----:B------:R-:W-:-:S08]  /*6850*/  IMAD.WIDE.U32.X R2, R23, UR9, R2, P3 ;  /* 0x0000000917027c25 */ /* 0x000fd000098e0402 */
.L_x_117:
[----:B------:R-:W-:Y:S01]  /*6860*/  ULDC UR4, c[0x0][0x648] ;  /* 0x0001920000047ab9 */ /* 0x000fe20000000800 */
[----:B-1----:R-:W-:Y:S01]  /*6870*/  IMAD.MOV R21, RZ, RZ, -R21 ;  /* 0x000000ffff157224 */ /* 0x002fe200078e0a15 */
[----:B------:R-:W-:Y:S01]  /*6880*/  SHF.R.U64 R3, R2, UR4, R3 ;  /* 0x0000000402037c19 */ /* 0x000fe20008001203 */
[----:B------:R-:W-:Y:S01]  /*6890*/  ULDC UR4, c[0x0][0x638] ;  /* 0x00018e0000047ab9 */ /* 0x000fe20000000800 */
[----:B------:R-:W-:Y:S01]  /*68a0*/  LOP3.LUT R20, R20, UR17, RZ, 0xc0, !PT ;  /* 0x0000001114147c12 */ /* 0x000fe2000f8ec0ff */
[----:B0-----:R-:W-:Y:S01]  /*68b0*/  @P4 IMAD R17, R19, R21, R14 ;  /* 0x0000001513114224 */ /* 0x001fe200078e020e */
[----:B------:R-:W-:Y:S01]  /*68c0*/  ULDC UR5, c[0x0][0x610] ;  /* 0x0001840000057ab9 */ /* 0x000fe20000000800 */
[----:B------:R-:W-:Y:S02]  /*68d0*/  IMAD.MOV R7, RZ, RZ, -R3 ;  /* 0x000000ffff077224 */ /* 0x000fe400078e0a03 */
[----:B------:R-:W-:Y:S01]  /*68e0*/  IMAD R14, R3, UR18, R20 ;  /* 0x00000012030e7c24 */ /* 0x000fe2000f8e0214 */
[----:B------:R-:W-:Y:S01]  /*68f0*/  LOP3.LUT R3, R9, UR16, RZ, 0xc0, !PT ;  /* 0x0000001009037c12 */ /* 0x000fe2000f8ec0ff */
[----:B------:R-:W-:Y:S01]  /*6900*/  IMAD R18, R7, UR4, R18 ;  /* 0x0000000407127c24 */ /* 0x000fe2000f8e0212 */
[----:B------:R-:W-:Y:S01]  /*6910*/  ULDC UR4, c[0x0][0x600] ;  /* 0x0001800000047ab9 */ /* 0x000fe20000000800 */
[----:B------:R-:W-:-:S02]  /*6920*/  IMAD R14, R14, UR5, R17 ;  /* 0x000000050e0e7c24 */ /* 0x000fc4000f8e0211 */
[----:B------:R-:W-:Y:S02]  /*6930*/  IMAD R3, R18, UR4, R3 ;  /* 0x0000000412037c24 */ /* 0x000fe4000f8e0203 */
[----:B------:R-:W-:Y:S02]  /*6940*/  IMAD.MOV.U32 R2, RZ, RZ, 0x1 ;  /* 0x00000001ff027424 */ /* 0x000fe400078e00ff */
[----:B------:R-:W-:Y:S01]  /*6950*/  IMAD.MOV.U32 R9, RZ, RZ, R8 ;  /* 0x000000ffff097224 */ /* 0x000fe200078e0008 */
[----:B------:R-:W-:Y:S02]  /*6960*/  SEL R17, R3, R14, !P4 ;  /* 0x0000000e03117207 */ /* 0x000fe40006000000 */
[----:B------:R-:W-:-:S07]  /*6970*/  SEL R14, R14, R3, !P4 ;  /* 0x000000030e0e7207 */ /* 0x000fce0006000000 */
.L_x_115:
[----:B------:R-:W-:Y:S05]  /*6980*/  BSYNC B1 ;  /* 0x0000000000017941 */ /* 0x000fea0003800000 */
.L_x_114:
[----:B------:R-:W-:-:S13]  /*6990*/  LOP3.LUT P1, RZ, R2, 0xff, RZ, 0xc0, !PT ;  /* 0x000000ff02ff7812 */ /* 0x000fda000782c0ff */
[----:B------:R-:W-:Y:S05]  /*69a0*/  @P1 BRA `(.L_x_118) ;  /* 0xfffffff4003c1947 */ /* 0x000fea000383ffff */
[----:B------:R-:W-:Y:S05]  /*69b0*/  BSYNC B0 ;  /* 0x0000000000007941 */ /* 0x000fea0003800000 */
.L_x_106:
[----:B------:R-:W-:-:S03]  /*69c0*/  UMOV UR4, 0xffffffff ;  /* 0xffffffff00047882 */ /* 0x000fc60000000000 */
[----:B------:R-:W-:Y:S05]  /*69d0*/  BRA.DIV UR4, `(.L_x_119) ;  /* 0x0000001604c07947 */ /* 0x000fea000b800000 */
[----:B------:R-:W-:-:S13]  /*69e0*/  ELECT P0, URZ, PT ;  /* 0x00000000003f782f */ /* 0x000fda0003800000 */
.L_x_166:
[----:B------:R-:W-:Y:S04]  /*69f0*/  BSSY B0, `(.L_x_120) ;  /* 0x0000154000007945 */ /* 0x000fe80003800000 */
[----:B------:R-:W-:Y:S05]  /*6a00*/  @!P0 BRA `(.L_x_121) ;  /* 0x0000001400488947 */ /* 0x000fea0003800000 */
[----:B------:R-:W-:-:S04]  /*6a10*/  LOP3.LUT R4, R4, 0x2, RZ, 0xfc, !PT ;  /* 0x0000000204047812 */ /* 0x000fc800078efcff */
[----:B------:R-:W-:-:S13]  /*6a20*/  ISETP.NE.AND P0, PT, R4, 0x3, PT ;  /* 0x000000030400780c */ /* 0x000fda0003f05270 */
[----:B------:R-:W-:Y:S05]  /*6a30*/  @!P0 BRA `(.L_x_122) ;  /* 0x0000000000048947 */ /* 0x000fea0003800000 */
[----:B------:R-:W-:Y:S01]  /*6a40*/  BPT.TRAP 0x1 ;  /* 0x000000040000795c */ /* 0x000fe20000300000 */
.L_x_122:
[----:B------:R-:W0:Y:S01]  /*6a50*/  S2R R3, SR_CgaCtaId ;  /* 0x0000000000037919 */ /* 0x000e220000008800 */
[----:B------:R-:W-:Y:S02]  /*6a60*/  MOV R0, 0x400 ;  /* 0x0000040000007802 */ /* 0x000fe40000000f00 */
[----:B------:R-:W-:Y:S02]  /*6a70*/  SHF.L.U32 R2, R10, 0x1f, RZ ;  /* 0x0000001f0a027819 */ /* 0x000fe400000006ff */
[----:B0-----:R-:W-:-:S05]  /*6a80*/  LEA R0, R3, R0, 0x18 ;  /* 0x0000000003007211 */ /* 0x001fca00078ec0ff */
[----:B------:R-:W-:-:S04]  /*6a90*/  VIADD R0, R0, 0x128 ;  /* 0x0000012800007836 */ /* 0x000fc80000000000 */
[C---:B------:R-:W-:Y:S02]  /*6aa0*/  IMAD R5, R13.reuse, 0x8, R0 ;  /* 0x000000080d057824 */ /* 0x040fe400078e0200 */
[----:B------:R-:W-:Y:S02]  /*6ab0*/  VIADD R13, R13, 0x1 ;  /* 0x000000010d0d7836 */ /* 0x000fe40000000000 */
[----:B------:R-:W0:Y:S03]  /*6ac0*/  SYNCS.PHASECHK.TRANS64.TRYWAIT P0, [R5+URZ], R2 ;  /* 0x00000002050075a7 */ /* 0x000e26000800017f */
[----:B------:R-:W-:-:S04]  /*6ad0*/  ISETP.NE.AND P1, PT, R13, 0x25, PT ;  /* 0x000000250d00780c */ /* 0x000fc80003f25270 */
[----:B------:R-:W-:Y:S02]  /*6ae0*/  SEL R3, RZ, 0x1, P1 ;  /* 0x00000001ff037807 */ /* 0x000fe40000800000 */
[----:B------:R-:W-:Y:S02]  /*6af0*/  SEL R13, R13, RZ, P1 ;  /* 0x000000ff0d0d7207 */ /* 0x000fe40000800000 */
[----:B------:R-:W-:-:S03]  /*6b00*/  LOP3.LUT R10, R10, R3, RZ, 0x3c, !PT ;  /* 0x000000030a0a7212 */ /* 0x000fc600078e3cff */
[----:B------:R-:W-:Y:S01]  /*6b10*/  IMAD R7, R13, 0x8, R0 ;  /* 0x000000080d077824 */ /* 0x000fe200078e0200 */
[----:B------:R-:W-:Y:S01]  /*6b20*/  SHF.L.U32 R4, R10, 0x1f, RZ ;  /* 0x0000001f0a047819 */ /* 0x000fe200000006ff */
[----:B0-----:R-:W-:Y:S06]  /*6b30*/  @!P0 BRA `(.L_x_123) ;  /* 0x00000014008c8947 */ /* 0x001fec0003800000 */
.L_x_167:
[----:B------:R-:W1:Y:S01]  /*6b40*/  SYNCS.PHASECHK.TRANS64.TRYWAIT P0, [R7+URZ], R4 ;  /* 0x00000004070075a7 */ /* 0x000e62000800017f */
[----:B0-----:R-:W-:-:S05]  /*6b50*/  VIADD R2, R13, 0x1 ;  /* 0x000000010d027836 */ /* 0x001fca0000000000 */
[----:B------:R-:W-:-:S04]  /*6b60*/  ISETP.NE.AND P1, PT, R2, 0x25, PT ;  /* 0x000000250200780c */ /* 0x000fc80003f25270 */
[----:B------:R-:W-:Y:S02]  /*6b70*/  SEL R3, RZ, 0x1, P1 ;  /* 0x00000001ff037807 */ /* 0x000fe40000800000 */
[----:B------:R-:W-:Y:S02]  /*6b80*/  SEL R9, R2, RZ, P1 ;  /* 0x000000ff02097207 */ /* 0x000fe40000800000 */
[----:B------:R-:W-:-:S03]  /*6b90*/  LOP3.LUT R10, R10, R3, RZ, 0x3c, !PT ;  /* 0x000000030a0a7212 */ /* 0x000fc600078e3cff */
[----:B------:R-:W-:Y:S01]  /*6ba0*/  IMAD R6, R9, 0x8, R0 ;  /* 0x0000000809067824 */ /* 0x000fe200078e0200 */
[----:B------:R-:W-:Y:S01]  /*6bb0*/  SHF.L.U32 R5, R10, 0x1f, RZ ;  /* 0x0000001f0a057819 */ /* 0x000fe200000006ff */
[----:B-1----:R-:W-:Y:S06]  /*6bc0*/  @!P0 BRA `(.L_x_124) ;  /* 0x00000014007c8947 */ /* 0x002fec0003800000 */
.L_x_168:
[----:B------:R-:W1:Y:S01]  /*6bd0*/  SYNCS.PHASECHK.TRANS64.TRYWAIT P0, [R6+URZ], R5 ;  /* 0x00000005060075a7 */ /* 0x000e62000800017f */
[----:B------:R-:W-:-:S05]  /*6be0*/  VIADD R2, R9, 0x1 ;  /* 0x0000000109027836 */ /* 0x000fca0000000000 */
[----:B------:R-:W-:-:S04]  /*6bf0*/  ISETP.NE.AND P1, PT, R2, 0x25, PT ;  /* 0x000000250200780c */ /* 0x000fc80003f25270 */
[----:B------:R-:W-:Y:S02]  /*6c00*/  SEL R3, RZ, 0x1, P1 ;  /* 0x00000001ff037807 */ /* 0x000fe40000800000 */
[----:B0-----:R-:W-:Y:S02]  /*6c10*/  SEL R7, R2, RZ, P1 ;  /* 0x000000ff02077207 */ /* 0x001fe40000800000 */
[----:B------:R-:W-:-:S03]  /*6c20*/  LOP3.LUT R10, R10, R3, RZ, 0x3c, !PT ;  /* 0x000000030a0a7212 */ /* 0x000fc600078e3cff */
[----:B------:R-:W-:Y:S01]  /*6c30*/  IMAD R9, R7, 0x8, R0 ;  /* 0x0000000807097824 */ /* 0x000fe200078e0200 */
[----:B------:R-:W-:Y:S01]  /*6c40*/  SHF.L.U32 R4, R10, 0x1f, RZ ;  /* 0x0000001f0a047819 */ /* 0x000fe200000006ff */
[----:B-1----:R-:W-:Y:S06]  /*6c50*/  @!P0 BRA `(.L_x_125) ;  /* 0x00000014006c8947 */ /* 0x002fec0003800000 */
.L_x_169:
[----:B------:R-:W1:Y:S01]  /*6c60*/  SYNCS.PHASECHK.TRANS64.TRYWAIT P0, [R9+URZ], R4 ;  /* 0x00000004090075a7 */ /* 0x000e62000800017f */
[----:B------:R-:W-:-:S05]  /*6c70*/  VIADD R2, R7, 0x1 ;  /* 0x0000000107027836 */ /* 0x000fca0000000000 */
[----:B------:R-:W-:-:S04]  /*6c80*/  ISETP.NE.AND P1, PT, R2, 0x25, PT ;  /* 0x000000250200780c */ /* 0x000fc80003f25270 */
[----:B------:R-:W-:Y:S02]  /*6c90*/  SEL R3, RZ, 0x1, P1 ;  /* 0x00000001ff037807 */ /* 0x000fe40000800000 */
[----:B------:R-:W-:Y:S02]  /*6ca0*/  SEL R7, R2, RZ, P1 ;  /* 0x000000ff02077207 */ /* 0x000fe40000800000 */
[----:B------:R-:W-:-:S03]  /*6cb0*/  LOP3.LUT R10, R10, R3, RZ, 0x3c, !PT ;  /* 0x000000030a0a7212 */ /* 0x000fc600078e3cff */
[----:B0-----:R-:W-:Y:S01]  /*6cc0*/  IMAD R6, R7, 0x8, R0 ;  /* 0x0000000807067824 */ /* 0x001fe200078e0200 */
[----:B------:R-:W-:Y:S01]  /*6cd0*/  SHF.L.U32 R5, R10, 0x1f, RZ ;  /* 0x0000001f0a057819 */ /* 0x000fe200000006ff */
[----:B-1----:R-:W-:Y:S06]  /*6ce0*/  @!P0 BRA `(.L_x_126) ;  /* 0x00000014005c8947 */ /* 0x002fec0003800000 */
.L_x_170:
        /* <DEDUP_REMOVED lines=9> */
.L_x_171:
        /* <DEDUP_REMOVED lines=9> */
.L_x_172:
        /* <DEDUP_REMOVED lines=9> */
.L_x_173:
        /* <DEDUP_REMOVED lines=9> */
.L_x_174:
        /* <DEDUP_REMOVED lines=9> */
.L_x_175:
        /* <DEDUP_REMOVED lines=9> */
.L_x_176:
        /* <DEDUP_REMOVED lines=9> */
.L_x_177:
        /* <DEDUP_REMOVED lines=9> */
.L_x_178:
        /* <DEDUP_REMOVED lines=9> */
.L_x_179:
        /* <DEDUP_REMOVED lines=9> */
.L_x_180:
        /* <DEDUP_REMOVED lines=9> */
.L_x_181:
        /* <DEDUP_REMOVED lines=9> */
.L_x_182:
        /* <DEDUP_REMOVED lines=9> */
.L_x_183:
        /* <DEDUP_REMOVED lines=9> */
.L_x_184:
        /* <DEDUP_REMOVED lines=9> */
.L_x_185:
        /* <DEDUP_REMOVED lines=9> */
.L_x_186:
        /* <DEDUP_REMOVED lines=9> */
.L_x_187:
        /* <DEDUP_REMOVED lines=9> */
.L_x_188:
        /* <DEDUP_REMOVED lines=9> */
.L_x_189:
        /* <DEDUP_REMOVED lines=9> */
.L_x_190:
        /* <DEDUP_REMOVED lines=9> */
.L_x_191:
        /* <DEDUP_REMOVED lines=9> */
.L_x_192:
        /* <DEDUP_REMOVED lines=9> */
.L_x_193:
        /* <DEDUP_REMOVED lines=9> */
.L_x_194:
        /* <DEDUP_REMOVED lines=9> */
.L_x_195:
        /* <DEDUP_REMOVED lines=9> */
.L_x_196:
        /* <DEDUP_REMOVED lines=9> */
.L_x_197:
        /* <DEDUP_REMOVED lines=9> */
.L_x_198:
        /* <DEDUP_REMOVED lines=9> */
.L_x_199:
[----:B------:R-:W1:Y:S01]  /*7d40*/  SYNCS.PHASECHK.TRANS64.TRYWAIT P0, [R9+URZ], R4 ;  /* 0x00000004090075a7 */ /* 0x000e62000800017f */
[----:B------:R-:W-:-:S05]  /*7d50*/  VIADD R2, R7, 0x1 ;  /* 0x0000000107027836 */ /* 0x000fca0000000000 */
[----:B------:R-:W-:-:S04]  /*7d60*/  ISETP.NE.AND P1, PT, R2, 0x25, PT ;  /* 0x000000250200780c */ /* 0x000fc80003f25270 */
[----:B------:R-:W-:Y:S02]  /*7d70*/  SEL R3, RZ, 0x1, P1 ;  /* 0x00000001ff037807 */ /* 0x000fe40000800000 */
[----:B------:R-:W-:Y:S02]  /*7d80*/  SEL R7, R2, RZ, P1 ;  /* 0x000000ff02077207 */ /* 0x000fe40000800000 */
[----:B------:R-:W-:-:S03]  /*7d90*/  LOP3.LUT R10, R10, R3, RZ, 0x3c, !PT ;  /* 0x000000030a0a7212 */ /* 0x000fc600078e3cff */
[----:B------:R-:W-:Y:S01]  /*7da0*/  IMAD R8, R7, 0x8, R0 ;  /* 0x0000000807087824 */ /* 0x000fe200078e0200 */
[----:B0-----:R-:W-:Y:S01]  /*7db0*/  SHF.L.U32 R5, R10, 0x1f, RZ ;  /* 0x0000001f0a057819 */ /* 0x001fe200000006ff */
[----:B-1----:R-:W-:Y:S06]  /*7dc0*/  @!P0 BRA `(.L_x_156) ;  /* 0x0000000c007c8947 */ /* 0x002fec0003800000 */
.L_x_200:
[----:B------:R-:W1:Y:S01]  /*7dd0*/  SYNCS.PHASECHK.TRANS64.TRYWAIT P0, [R8+URZ], R5 ;  /* 0x00000005080075a7 */ /* 0x000e62000800017f */
[----:B------:R-:W-:-:S05]  /*7de0*/  VIADD R2, R7, 0x1 ;  /* 0x0000000107027836 */ /* 0x000fca0000000000 */
[----:B------:R-:W-:-:S04]  /*7df0*/  ISETP.NE.AND P1, PT, R2, 0x25, PT ;  /* 0x000000250200780c */ /* 0x000fc80003f25270 */
[----:B------:R-:W-:Y:S02]  /*7e00*/  SEL R3, RZ, 0x1, P1 ;  /* 0x00000001ff037807 */ /* 0x000fe40000800000 */
[----:B------:R-:W-:Y:S02]  /*7e10*/  SEL R7, R2, RZ, P1 ;  /* 0x000000ff02077207 */ /* 0x000fe40000800000 */
[----:B0-----:R-:W-:-:S03]  /*7e20*/  LOP3.LUT R9, R10, R3, RZ, 0x3c, !PT ;  /* 0x000000030a097212 */ /* 0x001fc600078e3cff */
[----:B------:R-:W-:Y:S01]  /*7e30*/  IMAD R11, R7, 0x8, R0 ;  /* 0x00000008070b7824 */ /* 0x000fe200078e0200 */
[----:B------:R-:W-:Y:S01]  /*7e40*/  SHF.L.U32 R6, R9, 0x1f, RZ ;  /* 0x0000001f09067819 */ /* 0x000fe200000006ff */
[----:B-1----:R-:W-:Y:S06]  /*7e50*/  @!P0 BRA `(.L_x_157) ;  /* 0x0000000c006c8947 */ /* 0x002fec0003800000 */
.L_x_201:
[----:B------:R-:W1:Y:S01]  /*7e60*/  SYNCS.PHASECHK.TRANS64.TRYWAIT P0, [R11+URZ], R6 ;  /* 0x000000060b0075a7 */ /* 0x000e62000800017f */
[----:B------:R-:W-:-:S05]  /*7e70*/  VIADD R2, R7, 0x1 ;  /* 0x0000000107027836 */ /* 0x000fca0000000000 */
[----:B------:R-:W-:-:S04]  /*7e80*/  ISETP.NE.AND P1, PT, R2, 0x25, PT ;  /* 0x000000250200780c */ /* 0x000fc80003f25270 */
[----:B------:R-:W-:Y:S02]  /*7e90*/  SEL R4, RZ, 0x1, P1 ;  /* 0x00000001ff047807 */ /* 0x000fe40000800000 */
[----:B------:R-:W-:Y:S02]  /*7ea0*/  SEL R3, R2, RZ, P1 ;  /* 0x000000ff02037207 */ /* 0x000fe40000800000 */
[----:B------:R-:W-:Y:S01]  /*7eb0*/  LOP3.LUT R4, R9, R4, RZ, 0x3c, !PT ;  /* 0x0000000409047212 */ /* 0x000fe200078e3cff */
[----:B-1----:R-:W-:Y:S06]  /*7ec0*/  @!P0 BRA `(.L_x_158) ;  /* 0x0000000c00648947 */ /* 0x002fec0003800000 */
.L_x_202:
[----:B------:R-:W-:Y:S01]  /*7ed0*/  IMAD R3, R3, 0x8, R0 ;  /* 0x0000000803037824 */ /* 0x000fe200078e0200 */
[----:B------:R-:W-:-:S07]  /*7ee0*/  SHF.L.U32 R0, R4, 0x1f, RZ ;  /* 0x0000001f04007819 */ /* 0x000fce00000006ff */
.L_x_159:
[----:B--2---:R2:W3:Y:S02]  /*7ef0*/  SYNCS.PHASECHK.TRANS64.TRYWAIT P0, [R3+URZ], R0 ;  /* 0x00000000030075a7 */ /* 0x0044e4000800017f */
[----:B---3--:R-:W-:Y:S05]  /*7f00*/  @!P0 NANOSLEEP.SYNCS 0x989680 ;  /* 0x009896800000895d */ /* 0x008fea0003900000 */
[----:B------:R-:W3:Y:S02]  /*7f10*/  @!P0 SYNCS.PHASECHK.TRANS64 P0, [R3+URZ], R0 ;  /* 0x00000000030085a7 */ /* 0x000ee4000800007f */
[----:B---3--:R-:W-:Y:S05]  /*7f20*/  @!P0 BRA `(.L_x_159) ;  /* 0xfffffffc00f08947 */ /* 0x008fea000383ffff */
.L_x_121:
[----:B------:R-:W-:Y:S05]  /*7f30*/  BSYNC B0 ;  /* 0x0000000000007941 */ /* 0x000fea0003800000 */
.L_x_120:
[----:B------:R-:W-:Y:S05]  /*7f40*/  EXIT ;  /* 0x000000000000794d */ /* 0x000fea0003800000 */
.L_x_18:
[----:B-1----:R-:W-:-:S04]  /*7f50*/  IMAD.U32 R7, RZ, RZ, UR6 ;  /* 0x00000006ff077e24 */ /* 0x002fc8000f8e00ff */
[----:B------:R1:W3:Y:S03]  /*7f60*/  SYNCS.PHASECHK.TRANS64.TRYWAIT P0, [R7+URZ], R6 ;  /* 0x00000006070075a7 */ /* 0x0002e6000800017f */
[----:B---3--:R-:W-:Y:S05]  /*7f70*/  @!P0 NANOSLEEP.SYNCS 0x989680 ;  /* 0x009896800000895d */ /* 0x008fea0003900000 */
[----:B------:R-:W3:Y:S02]  /*7f80*/  @!P0 SYNCS.PHASECHK.TRANS64 P0, [R7+URZ], R6 ;  /* 0x00000006070085a7 */ /* 0x000ee4000800007f */
[----:B---3--:R-:W-:Y:S05]  /*7f90*/  @!P0 BRA `(.L_x_18) ;  /* 0xfffffffc00ec8947 */ /* 0x008fea000383ffff */
[----:B------:R-:W-:Y:S05]  /*7fa0*/  BRA `(.L_x_17) ;  /* 0xffffff9800047947 */ /* 0x000fea000383ffff */
.L_x_24:
[----:B-1----:R-:W-:-:S04]  /*7fb0*/  IMAD.U32 R8, RZ, RZ, UR12 ;  /* 0x0000000cff087e24 */ /* 0x002fc8000f8e00ff */
[----:B------:R1:W3:Y:S03]  /*7fc0*/  SYNCS.PHASECHK.TRANS64.TRYWAIT P0, [R8+URZ], R7 ;  /* 0x00000007080075a7 */ /* 0x0002e6000800017f */
[----:B---3--:R-:W-:Y:S05]  /*7fd0*/  @!P0 NANOSLEEP.SYNCS 0x989680 ;  /* 0x009896800000895d */ /* 0x008fea0003900000 */
[----:B------:R-:W3:Y:S02]  /*7fe0*/  @!P0 SYNCS.PHASECHK.TRANS64 P0, [R8+URZ], R7 ;  /* 0x00000007080085a7 */ /* 0x000ee4000800007f */
[----:B---3--:R-:W-:Y:S05]  /*7ff0*/  @!P0 BRA `(.L_x_24) ;  /* 0xfffffffc00ec8947 */ /* 0x008fea000383ffff */
[----:B------:R-:W-:Y:S05]  /*8000*/  BRA `(.L_x_23) ;  /* 0xffffff9c00747947 */ /* 0x000fea000383ffff */
.L_x_107:
[----:B------:R-:W-:Y:S01]  /*8010*/  BSSY B1, `(.L_x_160) ;  /* 0x0000006000017945 */ /* 0x000fe20003800000 */
[----:B------:R-:W-:-:S07]  /*8020*/  IMAD.MOV.U32 R2, RZ, RZ, -0x1 ;  /* 0xffffffffff027424 */ /* 0x000fce00078e00ff */
[----:B------:R-:W-:Y:S05]  /*8030*/  WARPSYNC.COLLECTIVE R2, `(.L_x_161) ;  /* 0x00000000020c7348 */ /* 0x000fea0003c00000 */
[----:B------:R-:W-:Y:S02]  /*8040*/  ELECT P1, UR62, PT ;  /* 0x00000000003e782f */ /* 0x000fe40003820000 */
[----:B------:R-:W-:Y:S01]  /*8050*/  MOV R2, UR62 ;  /* 0x0000003e00027c02 */ /* 0x000fe20008000f00 */
[----:B------:R-:W-:Y:S10]  /*8060*/  ENDCOLLECTIVE ;  /* 0x000000000000791b */ /* 0x000ff40003800000 */
.L_x_161:
[----:B------:R-:W-:Y:S05]  /*8070*/  BSYNC B1 ;  /* 0x0000000000017941 */ /* 0x000fea0003800000 */
.L_x_160:
[----:B------:R-:W-:Y:S05]  /*8080*/  BRA `(.L_x_162) ;  /* 0xffffffdc00907947 */ /* 0x000fea000383ffff */
.L_x_110:
[----:B-1----:R1:W2:Y:S02]  /*8090*/  SYNCS.PHASECHK.TRANS64.TRYWAIT P1, [R18+URZ+0x128], R7 ;  /* 0x00012807120075a7 */ /* 0x0022a4000802017f */
[----:B--2---:R-:W-:Y:S05]  /*80a0*/  @!P1 NANOSLEEP.SYNCS 0x989680 ;  /* 0x009896800000995d */ /* 0x004fea0003900000 */
[----:B------:R-:W2:Y:S02]  /*80b0*/  @!P1 SYNCS.PHASECHK.TRANS64 P1, [R18+URZ+0x128], R7 ;  /* 0x00012807120095a7 */ /* 0x000ea4000802007f */
[----:B--2---:R-:W-:Y:S05]  /*80c0*/  @!P1 BRA `(.L_x_110) ;  /* 0xfffffffc00f09947 */ /* 0x004fea000383ffff */
[----:B------:R-:W-:Y:S05]  /*80d0*/  BRA `(.L_x_163) ;  /* 0xffffffdc00c47947 */ /* 0x000fea000383ffff */
.L_x_119:
[----:B------:R-:W-:Y:S01]  /*80e0*/  BSSY B0, `(.L_x_164) ;  /* 0x0000006000007945 */ /* 0x000fe20003800000 */
[----:B------:R-:W-:-:S07]  /*80f0*/  IMAD.MOV.U32 R2, RZ, RZ, -0x1 ;  /* 0xffffffffff027424 */ /* 0x000fce00078e00ff */
[----:B------:R-:W-:Y:S05]  /*8100*/  WARPSYNC.COLLECTIVE R2, `(.L_x_165) ;  /* 0x00000000020c7348 */ /* 0x000fea0003c00000 */
[----:B------:R-:W-:Y:S02]  /*8110*/  ELECT P1, UR62, PT ;  /* 0x00000000003e782f */ /* 0x000fe40003820000 */
[----:B------:R-:W-:Y:S01]  /*8120*/  MOV R2, UR62 ;  /* 0x0000003e00027c02 */ /* 0x000fe20008000f00 */
[----:B------:R-:W-:Y:S10]  /*8130*/  ENDCOLLECTIVE ;  /* 0x000000000000791b */ /* 0x000ff40003800000 */
.L_x_165:
[----:B------:R-:W-:Y:S05]  /*8140*/  BSYNC B0 ;  /* 0x0000000000007941 */ /* 0x000fea0003800000 */
.L_x_164:
[----:B------:R-:W-:Y:S01]  /*8150*/  PLOP3.LUT P0, PT, P1, PT, PT, 0x80, 0x0 ;  /* 0x000000000000781c */ /* 0x000fe20000f0f070 */
[----:B------:R-:W-:-:S12]  /*8160*/  BRA `(.L_x_166) ;  /* 0xffffffe800207947 */ /* 0x000fd8000383ffff */
.L_x_123:
[----:B0-----:R0:W1:Y:S02]  /*8170*/  SYNCS.PHASECHK.TRANS64.TRYWAIT P0, [R5+URZ], R2 ;  /* 0x00000002050075a7 */ /* 0x001064000800017f */
[----:B-1----:R-:W-:Y:S05]  /*8180*/  @!P0 NANOSLEEP.SYNCS 0x989680 ;  /* 0x009896800000895d */ /* 0x002fea0003900000 */
[----:B------:R-:W1:Y:S02]  /*8190*/  @!P0 SYNCS.PHASECHK.TRANS64 P0, [R5+URZ], R2 ;  /* 0x00000002050085a7 */ /* 0x000e64000800007f */
[----:B-1----:R-:W-:Y:S05]  /*81a0*/  @!P0 BRA `(.L_x_123) ;  /* 0xfffffffc00f08947 */ /* 0x002fea000383ffff */
[----:B------:R-:W-:Y:S05]  /*81b0*/  BRA `(.L_x_167) ;  /* 0xffffffe800607947 */ /* 0x000fea000383ffff */
.L_x_124:
[----:B0-----:R0:W1:Y:S02]  /*81c0*/  SYNCS.PHASECHK.TRANS64.TRYWAIT P0, [R7+URZ], R4 ;  /* 0x00000004070075a7 */ /* 0x001064000800017f */
[----:B-1----:R-:W-:Y:S05]  /*81d0*/  @!P0 NANOSLEEP.SYNCS 0x989680 ;  /* 0x009896800000895d */ /* 0x002fea0003900000 */
[----:B------:R-:W1:Y:S02]  /*81e0*/  @!P0 SYNCS.PHASECHK.TRANS64 P0, [R7+URZ], R4 ;  /* 0x00000004070085a7 */ /* 0x000e64000800007f */
[----:B-1----:R-:W-:Y:S05]  /*81f0*/  @!P0 BRA `(.L_x_124) ;  /* 0xfffffffc00f08947 */ /* 0x002fea000383ffff */
[----:B------:R-:W-:Y:S05]  /*8200*/  BRA `(.L_x_168) ;  /* 0xffffffe800707947 */ /* 0x000fea000383ffff */
.L_x_125:
[----:B0-----:R0:W1:Y:S02]  /*8210*/  SYNCS.PHASECHK.TRANS64.TRYWAIT P0, [R6+URZ], R5 ;  /* 0x00000005060075a7 */ /* 0x001064000800017f */
[----:B-1----:R-:W-:Y:S05]  /*8220*/  @!P0 NANOSLEEP.SYNCS 0x989680 ;  /* 0x009896800000895d */ /* 0x002fea0003900000 */
[----:B------:R-:W1:Y:S02]  /*8230*/  @!P0 SYNCS.PHASECHK.TRANS64 P0, [R6+URZ], R5 ;  /* 0x00000005060085a7 */ /* 0x000e64000800007f */
[----:B-1----:R-:W-:Y:S05]  /*8240*/  @!P0 BRA `(.L_x_125) ;  /* 0xfffffffc00f08947 */ /* 0x002fea000383ffff */
[----:B------:R-:W-:Y:S05]  /*8250*/  BRA `(.L_x_169) ;  /* 0xffffffe800807947 */ /* 0x000fea000383ffff */
.L_x_126:
[----:B0-----:R0:W1:Y:S02]  /*8260*/  SYNCS.PHASECHK.TRANS64.TRYWAIT P0, [R9+URZ], R4 ;  /* 0x00000004090075a7 */ /* 0x001064000800017f */
[----:B-1----:R-:W-:Y:S05]  /*8270*/  @!P0 NANOSLEEP.SYNCS 0x989680 ;  /* 0x009896800000895d */ /* 0x002fea0003900000 */
[----:B------:R-:W1:Y:S02]  /*8280*/  @!P0 SYNCS.PHASECHK.TRANS64 P0, [R9+URZ], R4 ;  /* 0x00000004090085a7 */ /* 0x000e64000800007f */
[----:B-1----:R-:W-:Y:S05]  /*8290*/  @!P0 BRA `(.L_x_126) ;  /* 0xfffffffc00f08947 */ /* 0x002fea000383ffff */
[----:B------:R-:W-:Y:S05]  /*82a0*/  BRA `(.L_x_170) ;  /* 0xffffffe800907947 */ /* 0x000fea000383ffff */
.L_x_127:
[----:B0-----:R0:W1:Y:S02]  /*82b0*/  SYNCS.PHASECHK.TRANS64.TRYWAIT P0, [R6+URZ], R5 ;  /* 0x00000005060075a7 */ /* 0x001064000800017f */
[----:B-1----:R-:W-:Y:S05]  /*82c0*/  @!P0 NANOSLEEP.SYNCS 0x989680 ;  /* 0x009896800000895d */ /* 0x002fea0003900000 */
[----:B------:R-:W1:Y:S02]  /*82d0*/  @!P0 SYNCS.PHASECHK.TRANS64 P0, [R6+URZ], R5 ;  /* 0x00000005060085a7 */ /* 0x000e64000800007f */
[----:B-1----:R-:W-:Y:S05]  /*82e0*/  @!P0 BRA `(.L_x_127) ;  /* 0xfffffffc00f08947 */ /* 0x002fea000383ffff */
[----:B------:R-:W-:Y:S05]  /*82f0*/  BRA `(.L_x_171) ;  /* 0xffffffe800a07947 */ /* 0x000fea000383ffff */
.L_x_128:
[----:B0-----:R0:W1:Y:S02]  /*8300*/  SYNCS.PHASECHK.TRANS64.TRYWAIT P0, [R9+URZ], R4 ;  /* 0x00000004090075a7 */ /* 0x001064000800017f */
[----:B-1----:R-:W-:Y:S05]  /*8310*/  @!P0 NANOSLEEP.SYNCS 0x989680 ;  /* 0x009896800000895d */ /* 0x002fea0003900000 */
[----:B------:R-:W1:Y:S02]  /*8320*/  @!P0 SYNCS.PHASECHK.TRANS64 P0, [R9+URZ], R4 ;  /* 0x00000004090085a7 */ /* 0x000e64000800007f */
[----:B-1----:R-:W-:Y:S05]  /*8330*/  @!P0 BRA `(.L_x_128) ;  /* 0xfffffffc00f08947 */ /* 0x002fea000383ffff */
[----:B------:R-:W-:Y:S05]  /*8340*/  BRA `(.L_x_172) ;  /* 0xffffffe800b07947 */ /* 0x000fea000383ffff */
.L_x_129:
[----:B0-----:R0:W1:Y:S02]  /*8350*/  SYNCS.PHASECHK.TRANS64.TRYWAIT P0, [R6+URZ], R5 ;  /* 0x00000005060075a7 */ /* 0x001064000800017f */
[----:B-1----:R-:W-:Y:S05]  /*8360*/  @!P0 NANOSLEEP.SYNCS 0x989680 ;  /* 0x009896800000895d */ /* 0x002fea0003900000 */
[----:B------:R-:W1:Y:S02]  /*8370*/  @!P0 SYNCS.PHASECHK.TRANS64 P0, [R6+URZ], R5 ;  /* 0x00000005060085a7 */ /* 0x000e64000800007f */
[----:B-1----:R-:W-:Y:S05]  /*8380*/  @!P0 BRA `(.L_x_129) ;  /* 0xfffffffc00f08947 */ /* 0x002fea000383ffff */
[----:B------:R-:W-:Y:S05]  /*8390*/  BRA `(.L_x_173) ;  /* 0xffffffe800c07947 */ /* 0x000fea000383ffff */
.L_x_130:
[----:B0-----:R0:W1:Y:S02]  /*83a0*/  SYNCS.PHASECHK.TRANS64.TRYWAIT P0, [R9+URZ], R4 ;  /* 0x00000004090075a7 */ /* 0x001064000800017f */
[----:B-1----:R-:W-:Y:S05]  /*83b0*/  @!P0 NANOSLEEP.SYNCS 0x989680 ;  /* 0x009896800000895d */ /* 0x002fea0003900000 */
[----:B------:R-:W1:Y:S02]  /*83c0*/  @!P0 SYNCS.PHASECHK.TRANS64 P0, [R9+URZ], R4 ;  /* 0x00000004090085a7 */ /* 0x000e64000800007f */
[----:B-1----:R-:W-:Y:S05]  /*83d0*/  @!P0 BRA `(.L_x_130) ;  /* 0xfffffffc00f08947 */ /* 0x002fea000383ffff */
[----:B------:R-:W-:Y:S05]  /*83e0*/  BRA `(.L_x_174) ;  /* 0xffffffe800d07947 */ /* 0x000fea000383ffff */
.L_x_131:
[----:B0-----:R0:W1:Y:S02]  /*83f0*/  SYNCS.PHASECHK.TRANS64.TRYWAIT P0, [R6+URZ], R5 ;  /* 0x00000005060075a7 */ /* 0x001064000800017f */
[----:B-1----:R-:W-:Y:S05]  /*8400*/  @!P0 NANOSLEEP.SYNCS 0x989680 ;  /* 0x009896800000895d */ /* 0x002fea0003900000 */
[----:B------:R-:W1:Y:S02]  /*8410*/  @!P0 SYNCS.PHASECHK.TRANS64 P0, [R6+URZ], R5 ;  /* 0x00000005060085a7 */ /* 0x000e64000800007f */
[----:B-1----:R-:W-:Y:S05]  /*8420*/  @!P0 BRA `(.L_x_131) ;  /* 0xfffffffc00f08947 */ /* 0x002fea000383ffff */
[----:B------:R-:W-:Y:S05]  /*8430*/  BRA `(.L_x_175) ;  /* 0xffffffe800e07947 */ /* 0x000fea000383ffff */
.L_x_132:
[----:B0-----:R0:W1:Y:S02]  /*8440*/  SYNCS.PHASECHK.TRANS64.TRYWAIT P0, [R9+URZ], R4 ;  /* 0x00000004090075a7 */ /* 0x001064000800017f */
[----:B-1----:R-:W-:Y:S05]  /*8450*/  @!P0 NANOSLEEP.SYNCS 0x989680 ;  /* 0x009896800000895d */ /* 0x002fea0003900000 */
[----:B------:R-:W1:Y:S02]  /*8460*/  @!P0 SYNCS.PHASECHK.TRANS64 P0, [R9+URZ], R4 ;  /* 0x00000004090085a7 */ /* 0x000e64000800007f */
[----:B-1----:R-:W-:Y:S05]  /*8470*/  @!P0 BRA `(.L_x_132) ;  /* 0xfffffffc00f08947 */ /* 0x002fea000383ffff */
[----:B------:R-:W-:Y:S05]  /*8480*/  BRA `(.L_x_176) ;  /* 0xffffffe800f07947 */ /* 0x000fea000383ffff */
.L_x_133:
[----:B0-----:R0:W1:Y:S02]  /*8490*/  SYNCS.PHASECHK.TRANS64.TRYWAIT P0, [R6+URZ], R5 ;  /* 0x00000005060075a7 */ /* 0x001064000800017f */
[----:B-1----:R-:W-:Y:S05]  /*84a0*/  @!P0 NANOSLEEP.SYNCS 0x989680 ;  /* 0x009896800000895d */ /* 0x002fea0003900000 */
[----:B------:R-:W1:Y:S02]  /*84b0*/  @!P0 SYNCS.PHASECHK.TRANS64 P0, [R6+URZ], R5 ;  /* 0x00000005060085a7 */ /* 0x000e64000800007f */
[----:B-1----:R-:W-:Y:S05]  /*84c0*/  @!P0 BRA `(.L_x_133) ;  /* 0xfffffffc00f08947 */ /* 0x002fea000383ffff */
[----:B------:R-:W-:Y:S05]  /*84d0*/  BRA `(.L_x_177) ;  /* 0xffffffec00007947 */ /* 0x000fea000383ffff */
.L_x_134:
[----:B0-----:R0:W1:Y:S02]  /*84e0*/  SYNCS.PHASECHK.TRANS64.TRYWAIT P0, [R9+URZ], R4 ;  /* 0x00000004090075a7 */ /* 0x001064000800017f */
[----:B-1----:R-:W-:Y:S05]  /*84f0*/  @!P0 NANOSLEEP.SYNCS 0x989680 ;  /* 0x009896800000895d */ /* 0x002fea0003900000 */
[----:B------:R-:W1:Y:S02]  /*8500*/  @!P0 SYNCS.PHASECHK.TRANS64 P0, [R9+URZ], R4 ;  /* 0x00000004090085a7 */ /* 0x000e64000800007f */
[----:B-1----:R-:W-:Y:S05]  /*8510*/  @!P0 BRA `(.L_x_134) ;  /* 0xfffffffc00f08947 */ /* 0x002fea000383ffff */
[----:B------:R-:W-:Y:S05]  /*8520*/  BRA `(.L_x_178) ;  /* 0xffffffec00107947 */ /* 0x000fea000383ffff */
.L_x_135:
[----:B0-----:R0:W1:Y:S02]  /*8530*/  SYNCS.PHASECHK.TRANS64.TRYWAIT P0, [R6+URZ], R5 ;  /* 0x00000005060075a7 */ /* 0x001064000800017f */
[----:B-1----:R-:W-:Y:S05]  /*8540*/  @!P0 NANOSLEEP.SYNCS 0x989680 ;  /* 0x009896800000895d */ /* 0x002fea0003900000 */
[----:B------:R-:W1:Y:S02]  /*8550*/  @!P0 SYNCS.PHASECHK.TRANS64 P0, [R6+URZ], R5 ;  /* 0x00000005060085a7 */ /* 0x000e64000800007f */
[----:B-1----:R-:W-:Y:S05]  /*8560*/  @!P0 BRA `(.L_x_135) ;  /* 0xfffffffc00f08947 */ /* 0x002fea000383ffff */
[----:B------:R-:W-:Y:S05]  /*8570*/  BRA `(.L_x_179) ;  /* 0xffffffec00207947 */ /* 0x000fea000383ffff */
.L_x_136:
[----:B0-----:R0:W1:Y:S02]  /*8580*/  SYNCS.PHASECHK.TRANS64.TRYWAIT P0, [R9+URZ], R4 ;  /* 0x00000004090075a7 */ /* 0x001064000800017f */
[----:B-1----:R-:W-:Y:S05]  /*8590*/  @!P0 NANOSLEEP.SYNCS 0x989680 ;  /* 0x009896800000895d */ /* 0x002fea0003900000 */
[----:B------:R-:W1:Y:S02]  /*85a0*/  @!P0 SYNCS.PHASECHK.TRANS64 P0, [R9+URZ], R4 ;  /* 0x00000004090085a7 */ /* 0x000e64000800007f */
[----:B-1----:R-:W-:Y:S05]  /*85b0*/  @!P0 BRA `(.L_x_136) ;  /* 0xfffffffc00f08947 */ /* 0x002fea000383ffff */
[----:B------:R-:W-:Y:S05]  /*85c0*/  BRA `(.L_x_180) ;  /* 0xffffffec00307947 */ /* 0x000fea000383ffff */
.L_x_137:
[----:B0-----:R0:W1:Y:S02]  /*85d0*/  SYNCS.PHASECHK.TRANS64.TRYWAIT P0, [R6+URZ], R5 ;  /* 0x00000005060075a7 */ /* 0x001064000800017f */
[----:B-1----:R-:W-:Y:S05]  /*85e0*/  @!P0 NANOSLEEP.SYNCS 0x989680 ;  /* 0x009896800000895d */ /* 0x002fea0003900000 */
[----:B------:R-:W1:Y:S02]  /*85f0*/  @!P0 SYNCS.PHASECHK.TRANS64 P0, [R6+URZ], R5 ;  /* 0x00000005060085a7 */ /* 0x000e64000800007f */
[----:B-1----:R-:W-:Y:S05]  /*8600*/  @!P0 BRA `(.L_x_137) ;  /* 0xfffffffc00f08947 */ /* 0x002fea000383ffff */
[----:B------:R-:W-:Y:S05]  /*8610*/  BRA `(.L_x_181) ;  /* 0xffffffec00407947 */ /* 0x000fea000383ffff */
.L_x_138:
[----:B0-----:R0:W1:Y:S02]  /*8620*/  SYNCS.PHASECHK.TRANS64.TRYWAIT P0, [R9+URZ], R4 ;  /* 0x00000004090075a7 */ /* 0x001064000800017f */
[----:B-1----:R-:W-:Y:S05]  /*8630*/  @!P0 NANOSLEEP.SYNCS 0x989680 ;  /* 0x009896800000895d */ /* 0x002fea0003900000 */
[----:B------:R-:W1:Y:S02]  /*8640*/  @!P0 SYNCS.PHASECHK.TRANS64 P0, [R9+URZ], R4 ;  /* 0x00000004090085a7 */ /* 0x000e64000800007f */
[----:B-1----:R-:W-:Y:S05]  /*8650*/  @!P0 BRA `(.L_x_138) ;  /* 0xfffffffc00f08947 */ /* 0x002fea000383ffff */
[----:B------:R-:W-:Y:S05]  /*8660*/  BRA `(.L_x_182) ;  /* 0xffffffec00507947 */ /* 0x000fea000383ffff */
.L_x_139:
[----:B0-----:R0:W1:Y:S02]  /*8670*/  SYNCS.PHASECHK.TRANS64.TRYWAIT P0, [R6+URZ], R5 ;  /* 0x00000005060075a7 */ /* 0x001064000800017f */
[----:B-1----:R-:W-:Y:S05]  /*8680*/  @!P0 NANOSLEEP.SYNCS 0x989680 ;  /* 0x009896800000895d */ /* 0x002fea0003900000 */
[----:B------:R-:W1:Y:S02]  /*8690*/  @!P0 SYNCS.PHASECHK.TRANS64 P0, [R6+URZ], R5 ;  /* 0x00000005060085a7 */ /* 0x000e64000800007f */
[----:B-1----:R-:W-:Y:S05]  /*86a0*/  @!P0 BRA `(.L_x_139) ;  /* 0xfffffffc00f08947 */ /* 0x002fea000383ffff */
[----:B------:R-:W-:Y:S05]  /*86b0*/  BRA `(.L_x_183) ;  /* 0xffffffec00607947 */ /* 0x000fea000383ffff */
.L_x_140:
[----:B0-----:R0:W1:Y:S02]  /*86c0*/  SYNCS.PHASECHK.TRANS64.TRYWAIT P0, [R9+URZ], R4 ;  /* 0x00000004090075a7 */ /* 0x001064000800017f */
[----:B-1----:R-:W-:Y:S05]  /*86d0*/  @!P0 NANOSLEEP.SYNCS 0x989680 ;  /* 0x009896800000895d */ /* 0x002fea0003900000 */
[----:B------:R-:W1:Y:S02]  /*86e0*/  @!P0 SYNCS.PHASECHK.TRANS64 P0, [R9+URZ], R4 ;  /* 0x00000004090085a7 */ /* 0x000e64000800007f */
[----:B-1----:R-:W-:Y:S05]  /*86f0*/  @!P0 BRA `(.L_x_140) ;  /* 0xfffffffc00f08947 */ /* 0x002fea000383ffff */
[----:B------:R-:W-:Y:S05]  /*8700*/  BRA `(.L_x_184) ;  /* 0xffffffec00707947 */ /* 0x000fea000383ffff */
.L_x_141:
[----:B0-----:R0:W1:Y:S02]  /*8710*/  SYNCS.PHASECHK.TRANS64.TRYWAIT P0, [R6+URZ], R5 ;  /* 0x00000005060075a7 */ /* 0x001064000800017f */
[----:B-1----:R-:W-:Y:S05]  /*8720*/  @!P0 NANOSLEEP.SYNCS 0x989680 ;  /* 0x009896800000895d */ /* 0x002fea0003900000 */
[----:B------:R-:W1:Y:S02]  /*8730*/  @!P0 SYNCS.PHASECHK.TRANS64 P0, [R6+URZ], R5 ;  /* 0x00000005060085a7 */ /* 0x000e64000800007f */
[----:B-1----:R-:W-:Y:S05]  /*8740*/  @!P0 BRA `(.L_x_141) ;  /* 0xfffffffc00f08947 */ /* 0x002fea000383ffff */
[----:B------:R-:W-:Y:S05]  /*8750*/  BRA `(.L_x_185) ;  /* 0xffffffec00807947 */ /* 0x000fea000383ffff */
.L_x_142:
[----:B0-----:R0:W1:Y:S02]  /*8760*/  SYNCS.PHASECHK.TRANS64.TRYWAIT P0, [R9+URZ], R4 ;  /* 0x00000004090075a7 */ /* 0x001064000800017f */
[----:B-1----:R-:W-:Y:S05]  /*8770*/  @!P0 NANOSLEEP.SYNCS 0x989680 ;  /* 0x009896800000895d */ /* 0x002fea0003900000 */
[----:B------:R-:W1:Y:S02]  /*8780*/  @!P0 SYNCS.PHASECHK.TRANS64 P0, [R9+URZ], R4 ;  /* 0x00000004090085a7 */ /* 0x000e64000800007f */
[----:B-1----:R-:W-:Y:S05]  /*8790*/  @!P0 BRA `(.L_x_142) ;  /* 0xfffffffc00f08947 */ /* 0x002fea000383ffff */
[----:B------:R-:W-:Y:S05]  /*87a0*/  BRA `(.L_x_186) ;  /* 0xffffffec00907947 */ /* 0x000fea000383ffff */
.L_x_143:
[----:B0-----:R0:W1:Y:S02]  /*87b0*/  SYNCS.PHASECHK.TRANS64.TRYWAIT P0, [R6+URZ], R5 ;  /* 0x00000005060075a7 */ /* 0x001064000800017f */
[----:B-1----:R-:W-:Y:S05]  /*87c0*/  @!P0 NANOSLEEP.SYNCS 0x989680 ;  /* 0x009896800000895d */ /* 0x002fea0003900000 */
[----:B------:R-:W1:Y:S02]  /*87d0*/  @!P0 SYNCS.PHASECHK.TRANS64 P0, [R6+URZ], R5 ;  /* 0x00000005060085a7 */ /* 0x000e64000800007f */
[----:B-1----:R-:W-:Y:S05]  /*87e0*/  @!P0 BRA `(.L_x_143) ;  /* 0xfffffffc00f08947 */ /* 0x002fea000383ffff */
[----:B------:R-:W-:Y:S05]  /*87f0*/  BRA `(.L_x_187) ;  /* 0xffffffec00a07947 */ /* 0x000fea000383ffff */
.L_x_144:
[----:B0-----:R0:W1:Y:S02]  /*8800*/  SYNCS.PHASECHK.TRANS64.TRYWAIT P0, [R9+URZ], R4 ;  /* 0x00000004090075a7 */ /* 0x001064000800017f */
[----:B-1----:R-:W-:Y:S05]  /*8810*/  @!P0 NANOSLEEP.SYNCS 0x989680 ;  /* 0x009896800000895d */ /* 0x002fea0003900000 */
[----:B------:R-:W1:Y:S02]  /*8820*/  @!P0 SYNCS.PHASECHK.TRANS64 P0, [R9+URZ], R4 ;  /* 0x00000004090085a7 */ /* 0x000e64000800007f */
[----:B-1----:R-:W-:Y:S05]  /*8830*/  @!P0 BRA `(.L_x_144) ;  /* 0xfffffffc00f08947 */ /* 0x002fea000383ffff */
[----:B------:R-:W-:Y:S05]  /*8840*/  BRA `(.L_x_188) ;  /* 0xffffffec00b07947 */ /* 0x000fea000383ffff */
.L_x_145:
[----:B0-----:R0:W1:Y:S02]  /*8850*/  SYNCS.PHASECHK.TRANS64.TRYWAIT P0, [R6+URZ], R5 ;  /* 0x00000005060075a7 */ /* 0x001064000800017f */
[----:B-1----:R-:W-:Y:S05]  /*8860*/  @!P0 NANOSLEEP.SYNCS 0x989680 ;  /* 0x009896800000895d */ /* 0x002fea0003900000 */
[----:B------:R-:W1:Y:S02]  /*8870*/  @!P0 SYNCS.PHASECHK.TRANS64 P0, [R6+URZ], R5 ;  /* 0x00000005060085a7 */ /* 0x000e64000800007f */
[----:B-1----:R-:W-:Y:S05]  /*8880*/  @!P0 BRA `(.L_x_145) ;  /* 0xfffffffc00f08947 */ /* 0x002fea000383ffff */
[----:B------:R-:W-:Y:S05]  /*8890*/  BRA `(.L_x_189) ;  /* 0xffffffec00c07947 */ /* 0x000fea000383ffff */
.L_x_146:
[----:B0-----:R0:W1:Y:S02]  /*88a0*/  SYNCS.PHASECHK.TRANS64.TRYWAIT P0, [R9+URZ], R4 ;  /* 0x00000004090075a7 */ /* 0x001064000800017f */
[----:B-1----:R-:W-:Y:S05]  /*88b0*/  @!P0 NANOSLEEP.SYNCS 0x989680 ;  /* 0x009896800000895d */ /* 0x002fea0003900000 */
[----:B------:R-:W1:Y:S02]  /*88c0*/  @!P0 SYNCS.PHASECHK.TRANS64 P0, [R9+URZ], R4 ;  /* 0x00000004090085a7 */ /* 0x000e64000800007f */
[----:B-1----:R-:W-:Y:S05]  /*88d0*/  @!P0 BRA `(.L_x_146) ;  /* 0xfffffffc00f08947 */ /* 0x002fea000383ffff */
[----:B------:R-:W-:Y:S05]  /*88e0*/  BRA `(.L_x_190) ;  /* 0xffffffec00d07947 */ /* 0x000fea000383ffff */
.L_x_147:
[----:B0-----:R0:W1:Y:S02]  /*88f0*/  SYNCS.PHASECHK.TRANS64.TRYWAIT P0, [R6+URZ], R5 ;  /* 0x00000005060075a7 */ /* 0x001064000800017f */
[----:B-1----:R-:W-:Y:S05]  /*8900*/  @!P0 NANOSLEEP.SYNCS 0x989680 ;  /* 0x009896800000895d */ /* 0x002fea0003900000 */
[----:B------:R-:W1:Y:S02]  /*8910*/  @!P0 SYNCS.PHASECHK.TRANS64 P0, [R6+URZ], R5 ;  /* 0x00000005060085a7 */ /* 0x000e64000800007f */
[----:B-1----:R-:W-:Y:S05]  /*8920*/  @!P0 BRA `(.L_x_147) ;  /* 0xfffffffc00f08947 */ /* 0x002fea000383ffff */
[----:B------:R-:W-:Y:S05]  /*8930*/  BRA `(.L_x_191) ;  /* 0xffffffec00e07947 */ /* 0x000fea000383ffff */
.L_x_148:
[----:B0-----:R0:W1:Y:S02]  /*8940*/  SYNCS.PHASECHK.TRANS64.TRYWAIT P0, [R9+URZ], R4 ;  /* 0x00000004090075a7 */ /* 0x001064000800017f */
[----:B-1----:R-:W-:Y:S05]  /*8950*/  @!P0 NANOSLEEP.SYNCS 0x989680 ;  /* 0x009896800000895d */ /* 0x002fea0003900000 */
[----:B------:R-:W1:Y:S02]  /*8960*/  @!P0 SYNCS.PHASECHK.TRANS64 P0, [R9+URZ], R4 ;  /* 0x00000004090085a7 */ /* 0x000e64000800007f */
[----:B-1----:R-:W-:Y:S05]  /*8970*/  @!P0 BRA `(.L_x_148) ;  /* 0xfffffffc00f08947 */ /* 0x002fea000383ffff */
[----:B------:R-:W-:Y:S05]  /*8980*/  BRA `(.L_x_192) ;  /* 0xffffffec00f07947 */ /* 0x000fea000383ffff */
.L_x_149:
[----:B0-----:R0:W1:Y:S02]  /*8990*/  SYNCS.PHASECHK.TRANS64.TRYWAIT P0, [R6+URZ], R5 ;  /* 0x00000005060075a7 */ /* 0x001064000800017f */
[----:B-1----:R-:W-:Y:S05]  /*89a0*/  @!P0 NANOSLEEP.SYNCS 0x989680 ;  /* 0x009896800000895d */ /* 0x002fea0003900000 */
[----:B------:R-:W1:Y:S02]  /*89b0*/  @!P0 SYNCS.PHASECHK.TRANS64 P0, [R6+URZ], R5 ;  /* 0x00000005060085a7 */ /* 0x000e64000800007f */
[----:B-1----:R-:W-:Y:S05]  /*89c0*/  @!P0 BRA `(.L_x_149) ;  /* 0xfffffffc00f08947 */ /* 0x002fea000383ffff */
[----:B------:R-:W-:Y:S05]  /*89d0*/  BRA `(.L_x_193) ;  /* 0xfffffff000007947 */ /* 0x000fea000383ffff */
.L_x_150:
[----:B0-----:R0:W1:Y:S02]  /*89e0*/  SYNCS.PHASECHK.TRANS64.TRYWAIT P0, [R9+URZ], R4 ;  /* 0x00000004090075a7 */ /* 0x001064000800017f */
[----:B-1----:R-:W-:Y:S05]  /*89f0*/  @!P0 NANOSLEEP.SYNCS 0x989680 ;  /* 0x009896800000895d */ /* 0x002fea0003900000 */
[----:B------:R-:W1:Y:S02]  /*8a00*/  @!P0 SYNCS.PHASECHK.TRANS64 P0, [R9+URZ], R4 ;  /* 0x00000004090085a7 */ /* 0x000e64000800007f */
[----:B-1----:R-:W-:Y:S05]  /*8a10*/  @!P0 BRA `(.L_x_150) ;  /* 0xfffffffc00f08947 */ /* 0x002fea000383ffff */
[----:B------:R-:W-:Y:S05]  /*8a20*/  BRA `(.L_x_194) ;  /* 0xfffffff000107947 */ /* 0x000fea000383ffff */
.L_x_151:
[----:B0-----:R0:W1:Y:S02]  /*8a30*/  SYNCS.PHASECHK.TRANS64.TRYWAIT P0, [R6+URZ], R5 ;  /* 0x00000005060075a7 */ /* 0x001064000800017f */
[----:B-1----:R-:W-:Y:S05]  /*8a40*/  @!P0 NANOSLEEP.SYNCS 0x989680 ;  /* 0x009896800000895d */ /* 0x002fea0003900000 */
[----:B------:R-:W1:Y:S02]  /*8a50*/  @!P0 SYNCS.PHASECHK.TRANS64 P0, [R6+URZ], R5 ;  /* 0x00000005060085a7 */ /* 0x000e64000800007f */
[----:B-1----:R-:W-:Y:S05]  /*8a60*/  @!P0 BRA `(.L_x_151) ;  /* 0xfffffffc00f08947 */ /* 0x002fea000383ffff */
[----:B------:R-:W-:Y:S05]  /*8a70*/  BRA `(.L_x_195) ;  /* 0xfffffff000207947 */ /* 0x000fea000383ffff */
.L_x_152:
[----:B0-----:R0:W1:Y:S02]  /*8a80*/  SYNCS.PHASECHK.TRANS64.TRYWAIT P0, [R9+URZ], R4 ;  /* 0x00000004090075a7 */ /* 0x001064000800017f */
[----:B-1----:R-:W-:Y:S05]  /*8a90*/  @!P0 NANOSLEEP.SYNCS 0x989680 ;  /* 0x009896800000895d */ /* 0x002fea0003900000 */
[----:B------:R-:W1:Y:S02]  /*8aa0*/  @!P0 SYNCS.PHASECHK.TRANS64 P0, [R9+URZ], R4 ;  /* 0x00000004090085a7 */ /* 0x000e64000800007f */
[----:B-1----:R-:W-:Y:S05]  /*8ab0*/  @!P0 BRA `(.L_x_152) ;  /* 0xfffffffc00f08947 */ /* 0x002fea000383ffff */
[----:B------:R-:W-:Y:S05]  /*8ac0*/  BRA `(.L_x_196) ;  /* 0xfffffff000307947 */ /* 0x000fea000383ffff */
.L_x_153:
[----:B0-----:R0:W1:Y:S02]  /*8ad0*/  SYNCS.PHASECHK.TRANS64.TRYWAIT P0, [R6+URZ], R5 ;  /* 0x00000005060075a7 */ /* 0x001064000800017f */
[----:B-1----:R-:W-:Y:S05]  /*8ae0*/  @!P0 NANOSLEEP.SYNCS 0x989680 ;  /* 0x009896800000895d */ /* 0x002fea0003900000 */
[----:B------:R-:W1:Y:S02]  /*8af0*/  @!P0 SYNCS.PHASECHK.TRANS64 P0, [R6+URZ], R5 ;  /* 0x00000005060085a7 */ /* 0x000e64000800007f */
[----:B-1----:R-:W-:Y:S05]  /*8b00*/  @!P0 BRA `(.L_x_153) ;  /* 0xfffffffc00f08947 */ /* 0x002fea000383ffff */
[----:B------:R-:W-:Y:S05]  /*8b10*/  BRA `(.L_x_197) ;  /* 0xfffffff000407947 */ /* 0x000fea000383ffff */
.L_x_154:
[----:B0-----:R0:W1:Y:S02]  /*8b20*/  SYNCS.PHASECHK.TRANS64.TRYWAIT P0, [R9+URZ], R4 ;  /* 0x00000004090075a7 */ /* 0x001064000800017f */
[----:B-1----:R-:W-:Y:S05]  /*8b30*/  @!P0 NANOSLEEP.SYNCS 0x989680 ;  /* 0x009896800000895d */ /* 0x002fea0003900000 */
[----:B------:R-:W1:Y:S02]  /*8b40*/  @!P0 SYNCS.PHASECHK.TRANS64 P0, [R9+URZ], R4 ;  /* 0x00000004090085a7 */ /* 0x000e64000800007f */
[----:B-1----:R-:W-:Y:S05]  /*8b50*/  @!P0 BRA `(.L_x_154) ;  /* 0xfffffffc00f08947 */ /* 0x002fea000383ffff */
[----:B------:R-:W-:Y:S05]  /*8b60*/  BRA `(.L_x_198) ;  /* 0xfffffff000507947 */ /* 0x000fea000383ffff */
.L_x_155:
[----:B0-----:R0:W1:Y:S02]  /*8b70*/  SYNCS.PHASECHK.TRANS64.TRYWAIT P0, [R6+URZ], R5 ;  /* 0x00000005060075a7 */ /* 0x001064000800017f */
[----:B-1----:R-:W-:Y:S05]  /*8b80*/  @!P0 NANOSLEEP.SYNCS 0x989680 ;  /* 0x009896800000895d */ /* 0x002fea0003900000 */
[----:B------:R-:W1:Y:S02]  /*8b90*/  @!P0 SYNCS.PHASECHK.TRANS64 P0, [R6+URZ], R5 ;  /* 0x00000005060085a7 */ /* 0x000e64000800007f */
[----:B-1----:R-:W-:Y:S05]  /*8ba0*/  @!P0 BRA `(.L_x_155) ;  /* 0xfffffffc00f08947 */ /* 0x002fea000383ffff */
[----:B------:R-:W-:Y:S05]  /*8bb0*/  BRA `(.L_x_199) ;  /* 0xfffffff000607947 */ /* 0x000fea000383ffff */
.L_x_156:
[----:B0-----:R0:W1:Y:S02]  /*8bc0*/  SYNCS.PHASECHK.TRANS64.TRYWAIT P0, [R9+URZ], R4 ;  /* 0x00000004090075a7 */ /* 0x001064000800017f */
[----:B-1----:R-:W-:Y:S05]  /*8bd0*/  @!P0 NANOSLEEP.SYNCS 0x989680 ;  /* 0x009896800000895d */ /* 0x002fea0003900000 */
[----:B------:R-:W1:Y:S02]  /*8be0*/  @!P0 SYNCS.PHASECHK.TRANS64 P0, [R9+URZ], R4 ;  /* 0x00000004090085a7 */ /* 0x000e64000800007f */
[----:B-1----:R-:W-:Y:S05]  /*8bf0*/  @!P0 BRA `(.L_x_156) ;  /* 0xfffffffc00f08947 */ /* 0x002fea000383ffff */
[----:B------:R-:W-:Y:S05]  /*8c00*/  BRA `(.L_x_200) ;  /* 0xfffffff000707947 */ /* 0x000fea000383ffff */
.L_x_157:
[----:B0-----:R0:W1:Y:S02]  /*8c10*/  SYNCS.PHASECHK.TRANS64.TRYWAIT P0, [R8+URZ], R5 ;  /* 0x00000005080075a7 */ /* 0x001064000800017f */
[----:B-1----:R-:W-:Y:S05]  /*8c20*/  @!P0 NANOSLEEP.SYNCS 0x989680 ;  /* 0x009896800000895d */ /* 0x002fea0003900000 */
[----:B------:R-:W1:Y:S02]  /*8c30*/  @!P0 SYNCS.PHASECHK.TRANS64 P0, [R8+URZ], R5 ;  /* 0x00000005080085a7 */ /* 0x000e64000800007f */
[----:B-1----:R-:W-:Y:S05]  /*8c40*/  @!P0 BRA `(.L_x_157) ;  /* 0xfffffffc00f08947 */ /* 0x002fea000383ffff */
[----:B------:R-:W-:Y:S05]  /*8c50*/  BRA `(.L_x_201) ;  /* 0xfffffff000807947 */ /* 0x000fea000383ffff */
.L_x_158:
[----:B-1----:R1:W2:Y:S02]  /*8c60*/  SYNCS.PHASECHK.TRANS64.TRYWAIT P0, [R11+URZ], R6 ;  /* 0x000000060b0075a7 */ /* 0x0022a4000800017f */
[----:B--2---:R-:W-:Y:S05]  /*8c70*/  @!P0 NANOSLEEP.SYNCS 0x989680 ;  /* 0x009896800000895d */ /* 0x004fea0003900000 */
[----:B------:R-:W2:Y:S02]  /*8c80*/  @!P0 SYNCS.PHASECHK.TRANS64 P0, [R11+URZ], R6 ;  /* 0x000000060b0085a7 */ /* 0x000ea4000800007f */
[----:B--2---:R-:W-:Y:S05]  /*8c90*/  @!P0 BRA `(.L_x_158) ;  /* 0xfffffffc00f08947 */ /* 0x004fea000383ffff */
[----:B------:R-:W-:Y:S05]  /*8ca0*/  BRA `(.L_x_202) ;  /* 0xfffffff000887947 */ /* 0x000fea000383ffff */
.L_x_203:
[----:B------:R-:W-:-:S00]  /*8cb0*/  BRA `(.L_x_203) ;  /* 0xfffffffc00fc7947 */ /* 0x000fc0000383ffff */
[----:B------:R-:W-:-:S00]  /*8cc0*/  NOP ;  /* 0x0000000000007918 */ /* 0x000fc00000000000 */
        /* <DEDUP_REMOVED lines=11> */
.L_x_204:


//--------------------- .nv.shared._ZN7cutlass13device_kernelINS_4gemm6kernel13GemmUniversalIN4cute5tupleIJiiiiEEENS1_10collective13CollectiveMmaINS1_37MainloopSm90TmaGmmaWarpSpecializedFP8ILi37ENS5_IJNS4_1CILi1EEESB_SB_EEENS1_35KernelTmaWarpSpecializedCooperativeEEENS5_IJNSA_ILi128EEENSA_ILi64EEENSA_ILi32EEEEEENS_12float_e4m3_tENS5_IJlSB_lEEESJ_SK_NS4_8TiledMMAINS4_8MMA_AtomIJNS4_4SM904GMMA30MMA_64x64x32_F32E4M3E4M3_SS_TNILNSO_7ScaleInE1ELSQ_1EEEEEENS4_6LayoutINS5_IJNSA_ILi2EEESB_SB_EEENS5_IJSB_NSA_ILi0EEESW_EEEEENS5_IJNS4_10UnderscoreESZ_SZ_EEEEENS4_13SM90_TMA_LOADENS4_14ComposedLayoutINS4_7SwizzleILi1ELi4ELi3EEENS4_18smem_ptr_flag_bitsILi8EEENST_INS5_IJNSA_ILi8EEESH_EEENS5_IJSH_SB_EEEEEEEvNS4_8identityES12_S1C_vS1D_EENS_8epilogue10collective6detail29Sm90TmaWarpSpecializedAdapterINS1G_15DefaultEpilogueISJ_SK_SK_NS1F_6thread17LinearCombinationISJ_Li1EffLNS1K_9ScaleType4KindE0ELNS_15FloatRoundStyleE2ESJ_EENS1_15EpilogueDefaultEEEEEvvEEEEvNT_6ParamsE --------------------------
	.section	.nv.shared._ZN7cutlass13device_kernelINS_4gemm6kernel13GemmUniversalIN4cute5tupleIJiiiiEEENS1_10collective13CollectiveMmaINS1_37MainloopSm90TmaGmmaWarpSpecializedFP8ILi37ENS5_IJNS4_1CILi1EEESB_SB_EEENS1_35KernelTmaWarpSpecializedCooperativeEEENS5_IJNSA_ILi128EEENSA_ILi64EEENSA_ILi32EEEEEENS_12float_e4m3_tENS5_IJlSB_lEEESJ_SK_NS4_8TiledMMAINS4_8MMA_AtomIJNS4_4SM904GMMA30MMA_64x64x32_F32E4M3E4M3_SS_TNILNSO_7ScaleInE1ELSQ_1EEEEEENS4_6LayoutINS5_IJNSA_ILi2EEESB_SB_EEENS5_IJSB_NSA_ILi0EEESW_EEEEENS5_IJNS4_10UnderscoreESZ_SZ_EEEEENS4_13SM90_TMA_LOADENS4_14ComposedLayoutINS4_7SwizzleILi1ELi4ELi3EEENS4_18smem_ptr_flag_bitsILi8EEENST_INS5_IJNSA_ILi8EEESH_EEENS5_IJSH_SB_EEEEEEEvNS4_8identityES12_S1C_vS1D_EENS_8epilogue10collective6detail29Sm90TmaWarpSpecializedAdapterINS1G_15DefaultEpilogueISJ_SK_SK_NS1F_6thread17LinearCombinationISJ_Li1EffLNS1K_9ScaleType4KindE0ELNS_15FloatRoundStyleE2ESJ_EENS1_15EpilogueDefaultEEEEEvvEEEEvNT_6ParamsE,"aw",@nobits
	.sectionflags	@""
	.align	16
	.zero		1024


//--------------------- .nv.shared.reserved.0     --------------------------
	.section	.nv.shared.reserved.0,"aw",@nobits
	.weak		__nv_reservedSMEM_offset_0_alias
	.size		__nv_reservedSMEM_offset_0_alias, 0, 0
	.other		__nv_reservedSMEM_offset_0_alias,@"STO_CUDA_RESERVED_SHARED STV_DEFAULT"
__nv_reservedSMEM_offset_0_alias:
	.zero		0


//--------------------- .nv.global                --------------------------
	.section	.nv.global,"aw",@nobits
.nv.global:
	.type		_ZN40_INTERNAL_37adc537_4_k_cu_c3511e8a_120684cute1_E,@object
	.size		_ZN40_INTERNAL_37adc537_4_k_cu_c3511e8a_120684cute1_E,(_ZN40_INTERNAL_37adc537_4_k_cu_c3511e8a_120684cuda3std3__45__cpo6cbeginE - _ZN40_INTERNAL_37adc537_4_k_cu_c3511e8a_120684cute1_E)
_ZN40_INTERNAL_37adc537_4_k_cu_c3511e8a_120684cute1_E:
	.zero		1
	.type		_ZN40_INTERNAL_37adc537_4_k_cu_c3511e8a_120684cuda3std3__45__cpo6cbeginE,@object
	.size		_ZN40_INTERNAL_37adc537_4_k_cu_c3511e8a_120684cuda3std3__45__cpo6cbeginE,(_ZN40_INTERNAL_37adc537_4_k_cu_c3511e8a_120684cuda3std3__48in_placeE - _ZN40_INTERNAL_37adc537_4_k_cu_c3511e8a_120684cuda3std3__45__cpo6cbeginE)
_ZN40_INTERNAL_37adc537_4_k_cu_c3511e8a_120684cuda3std3__45__cpo6cbeginE:
	.zero		1
	.type		_ZN40_INTERNAL_37adc537_4_k_cu_c3511e8a_120684cuda3std3__48in_placeE,@object
	.size		_ZN40_INTERNAL_37adc537_4_k_cu_c3511e8a_120684cuda3std3__48in_placeE,(_ZN40_INTERNAL_37adc537_4_k_cu_c3511e8a_120684cuda3std6ranges3__45__cpo9iter_moveE - _ZN40_INTERNAL_37adc537_4_k_cu_c3511e8a_120684cuda3std3__48in_placeE)
_ZN40_INTERNAL_37adc537_4_k_cu_c3511e8a_120684cuda3std3__48in_placeE:
	.zero		1
	.type		_ZN40_INTERNAL_37adc537_4_k_cu_c3511e8a_120684cuda3std6ranges3__45__cpo9iter_moveE,@object
	.size		_ZN40_INTERNAL_37adc537_4_k_cu_c3511e8a_120684cuda3std6ranges3__45__cpo9iter_moveE,(_ZN40_INTERNAL_37adc537_4_k_cu_c3511e8a_120684cuda3std3__45__cpo5beginE - _ZN40_INTERNAL_37adc537_4_k_cu_c3511e8a_120684cuda3std6ranges3__45__cpo9iter_moveE)
_ZN40_INTERNAL_37adc537_4_k_cu_c3511e8a_120684cuda3std6ranges3__45__cpo9iter_moveE:
	.zero		1
	.type		_ZN40_INTERNAL_37adc537_4_k_cu_c3511e8a_120684cuda3std3__45__cpo5beginE,@object
	.size		_ZN40_INTERNAL_37adc537_4_k_cu_c3511e8a_120684cuda3std3__45__cpo5beginE,(_ZN40_INTERNAL_37adc537_4_k_cu_c3511e8a_120684cuda3std3__442_GLOBAL__N__37adc537_4_k_cu_c3511e8a_120686ignoreE - _ZN40_INTERNAL_37adc537_4_k_cu_c3511e8a_120684cuda3std3__45__cpo5beginE)
_ZN40_INTERNAL_37adc537_4_k_cu_c3511e8a_120684cuda3std3__45__cpo5beginE:
	.zero		1
	.type		_ZN40_INTERNAL_37adc537_4_k_cu_c3511e8a_120684cuda3std3__442_GLOBAL__N__37adc537_4_k_cu_c3511e8a_120686ignoreE,@object
	.size		_ZN40_INTERNAL_37adc537_4_k_cu_c3511e8a_120684cuda3std3__442_GLOBAL__N__37adc537_4_k_cu_c3511e8a_120686ignoreE,(_ZN40_INTERNAL_37adc537_4_k_cu_c3511e8a_120684cute7productE - _ZN40_INTERNAL_37adc537_4_k_cu_c3511e8a_120684cuda3std3__442_GLOBAL__N__37adc537_4_k_cu_c3511e8a_120686ignoreE)
_ZN40_INTERNAL_37adc537_4_k_cu_c3511e8a_120684cuda3std3__442_GLOBAL__N__37adc537_4_k_cu_c3511e8a_120686ignoreE:
	.zero		1
	.type		_ZN40_INTERNAL_37adc537_4_k_cu_c3511e8a_120684cute7productE,@object
	.size		_ZN40_INTERNAL_37adc537_4_k_cu_c3511e8a_120684cute7productE,(_ZN40_INTERNAL_37adc537_4_k_cu_c3511e8a_120684cuda3std3__45__cpo3endE - _ZN40_INTERNAL_37adc537_4_k_cu_c3511e8a_120684cute7productE)
_ZN40_INTERNAL_37adc537_4_k_cu_c3511e8a_120684cute7productE:
	.zero		1
	.type		_ZN40_INTERNAL_37adc537_4_k_cu_c3511e8a_120684cuda3std3__45__cpo3endE,@object
	.size		_ZN40_INTERNAL_37adc537_4_k_cu_c3511e8a_120684cuda3std3__45__cpo3endE,(_ZN40_INTERNAL_37adc537_4_k_cu_c3511e8a_120684cuda3std3__419piecewise_constructE - _ZN40_INTERNAL_37adc537_4_k_cu_c3511e8a_120684cuda3std3__45__cpo3endE)
_ZN40_INTERNAL_37adc537_4_k_cu_c3511e8a_120684cuda3std3__45__cpo3endE:
	.zero		1
	.type		_ZN40_INTERNAL_37adc537_4_k_cu_c3511e8a_120684cuda3std3__419piecewise_constructE,@object
	.size		_ZN40_INTERNAL_37adc537_4_k_cu_c3511e8a_120684cuda3std3__419piecewise_constructE,(_ZN40_INTERNAL_37adc537_4_k_cu_c3511e8a_120684cuda3std3__45__cpo4cendE - _ZN40_INTERNAL_37adc537_4_k_cu_c3511e8a_120684cuda3std3__419piecewise_constructE)
_ZN40_INTERNAL_37adc537_4_k_cu_c3511e8a_120684cuda3std3__419piecewise_constructE:
	.zero		1
	.type		_ZN40_INTERNAL_37adc537_4_k_cu_c3511e8a_120684cuda3std3__45__cpo4cendE,@object
	.size		_ZN40_INTERNAL_37adc537_4_k_cu_c3511e8a_120684cuda3std3__45__cpo4cendE,(_ZN40_INTERNAL_37adc537_4_k_cu_c3511e8a_120684cuda3std6ranges3__45__cpo4swapE - _ZN40_INTERNAL_37adc537_4_k_cu_c3511e8a_120684cuda3std3__45__cpo4cendE)
_ZN40_INTERNAL_37adc537_4_k_cu_c3511e8a_120684cuda3std3__45__cpo4cendE:
	.zero		1
	.type		_ZN40_INTERNAL_37adc537_4_k_cu_c3511e8a_120684cuda3std6ranges3__45__cpo4swapE,@object
	.size		_ZN40_INTERNAL_37adc537_4_k_cu_c3511e8a_120684cuda3std6ranges3__45__cpo4swapE,(.L_7 - _ZN40_INTERNAL_37adc537_4_k_cu_c3511e8a_120684cuda3std6ranges3__45__cpo4swapE)
_ZN40_INTERNAL_37adc537_4_k_cu_c3511e8a_120684cuda3std6ranges3__45__cpo4swapE:
	.zero		1
.L_7:


//--------------------- .nv.constant0._ZN7cutlass13device_kernelINS_4gemm6kernel13GemmUniversalIN4cute5tupleIJiiiiEEENS1_10collective13CollectiveMmaINS1_37MainloopSm90TmaGmmaWarpSpecializedFP8ILi37ENS5_IJNS4_1CILi1EEESB_SB_EEENS1_35KernelTmaWarpSpecializedCooperativeEEENS5_IJNSA_ILi128EEENSA_ILi64EEENSA_ILi32EEEEEENS_12float_e4m3_tENS5_IJlSB_lEEESJ_SK_NS4_8TiledMMAINS4_8MMA_AtomIJNS4_4SM904GMMA30MMA_64x64x32_F32E4M3E4M3_SS_TNILNSO_7ScaleInE1ELSQ_1EEEEEENS4_6LayoutINS5_IJNSA_ILi2EEESB_SB_EEENS5_IJSB_NSA_ILi0EEESW_EEEEENS5_IJNS4_10UnderscoreESZ_SZ_EEEEENS4_13SM90_TMA_LOADENS4_14ComposedLayoutINS4_7SwizzleILi1ELi4ELi3EEENS4_18smem_ptr_flag_bitsILi8EEENST_INS5_IJNSA_ILi8EEESH_EEENS5_IJSH_SB_EEEEEEEvNS4_8identityES12_S1C_vS1D_EENS_8epilogue10collective6detail29Sm90TmaWarpSpecializedAdapterINS1G_15DefaultEpilogueISJ_SK_SK_NS1F_6thread17LinearCombinationISJ_Li1EffLNS1K_9ScaleType4KindE0ELNS_15FloatRoundStyleE2ESJ_EENS1_15EpilogueDefaultEEEEEvvEEEEvNT_6ParamsE --------------------------
	.section	.nv.constant0._ZN7cutlass13device_kernelINS_4gemm6kernel13GemmUniversalIN4cute5tupleIJiiiiEEENS1_10collective13CollectiveMmaINS1_37MainloopSm90TmaGmmaWarpSpecializedFP8ILi37ENS5_IJNS4_1CILi1EEESB_SB_EEENS1_35KernelTmaWarpSpecializedCooperativeEEENS5_IJNSA_ILi128EEENSA_ILi64EEENSA_ILi32EEEEEENS_12float_e4m3_tENS5_IJlSB_lEEESJ_SK_NS4_8TiledMMAINS4_8MMA_AtomIJNS4_4SM904GMMA30MMA_64x64x32_F32E4M3E4M3_SS_TNILNSO_7ScaleInE1ELSQ_1EEEEEENS4_6LayoutINS5_IJNSA_ILi2EEESB_SB_EEENS5_IJSB_NSA_ILi0EEESW_EEEEENS5_IJNS4_10UnderscoreESZ_SZ_EEEEENS4_13SM90_TMA_LOADENS4_14ComposedLayoutINS4_7SwizzleILi1ELi4ELi3EEENS4_18smem_ptr_flag_bitsILi8EEENST_INS5_IJNSA_ILi8EEESH_EEENS5_IJSH_SB_EEEEEEEvNS4_8identityES12_S1C_vS1D_EENS_8epilogue10collective6detail29Sm90TmaWarpSpecializedAdapterINS1G_15DefaultEpilogueISJ_SK_SK_NS1F_6thread17LinearCombinationISJ_Li1EffLNS1K_9ScaleType4KindE0ELNS_15FloatRoundStyleE2ESJ_EENS1_15EpilogueDefaultEEEEEvvEEEEvNT_6ParamsE,"a",@progbits
	.sectionflags	@""
	.align	4
.nv.constant0._ZN7cutlass13device_kernelINS_4gemm6kernel13GemmUniversalIN4cute5tupleIJiiiiEEENS1_10collective13CollectiveMmaINS1_37MainloopSm90TmaGmmaWarpSpecializedFP8ILi37ENS5_IJNS4_1CILi1EEESB_SB_EEENS1_35KernelTmaWarpSpecializedCooperativeEEENS5_IJNSA_ILi128EEENSA_ILi64EEENSA_ILi32EEEEEENS_12float_e4m3_tENS5_IJlSB_lEEESJ_SK_NS4_8TiledMMAINS4_8MMA_AtomIJNS4_4SM904GMMA30MMA_64x64x32_F32E4M3E4M3_SS_TNILNSO_7ScaleInE1ELSQ_1EEEEEENS4_6LayoutINS5_IJNSA_ILi2EEESB_SB_EEENS5_IJSB_NSA_ILi0EEESW_EEEEENS5_IJNS4_10UnderscoreESZ_SZ_EEEEENS4_13SM90_TMA_LOADENS4_14ComposedLayoutINS4_7SwizzleILi1ELi4ELi3EEENS4_18smem_ptr_flag_bitsILi8EEENST_INS5_IJNSA_ILi8EEESH_EEENS5_IJSH_SB_EEEEEEEvNS4_8identityES12_S1C_vS1D_EENS_8epilogue10collective6detail29Sm90TmaWarpSpecializedAdapterINS1G_15DefaultEpilogueISJ_SK_SK_NS1F_6thread17LinearCombinationISJ_Li1EffLNS1K_9ScaleType4KindE0ELNS_15FloatRoundStyleE2ESJ_EENS1_15EpilogueDefaultEEEEEvvEEEEvNT_6ParamsE:
	.zero		1664


//--------------------- SYMBOLS --------------------------

	.type		.nv.reservedSmem.offset0,@object
	.size		.nv.reservedSmem.offset0,0x4
